//
// Generated by NVIDIA NVVM Compiler
//
// Compiler Build ID: CL-36424714
// Cuda compilation tools, release 13.0, V13.0.88
// Based on NVVM 20.0.0
//

.version 9.0
.target sm_100
.address_size 64

	// .globl	_Z9sim_rollsPiS_i
.global .align 4 .b8 precalc_xorwow_matrix[102400];
.global .align 4 .b8 precalc_xorwow_offset_matrix[102400];
.global .align 4 .b8 mrg32k3aM1[2304];
.global .align 4 .b8 mrg32k3aM2[2304];
.global .align 4 .b8 mrg32k3aM1SubSeq[2016];
.global .align 4 .b8 mrg32k3aM2SubSeq[2016];
.global .align 4 .b8 mrg32k3aM1Seq[2304];
.global .align 4 .b8 mrg32k3aM2Seq[2304];
.const .align 8 .b8 __cr_lgamma_table[72];

.visible .entry _Z9sim_rollsPiS_i(
	.param .u64 .ptr .align 1 _Z9sim_rollsPiS_i_param_0,
	.param .u64 .ptr .align 1 _Z9sim_rollsPiS_i_param_1,
	.param .u32 _Z9sim_rollsPiS_i_param_2
)
{
	.local .align 8 .b8 	__local_depot0[48];
	.reg .b64 	%SP;
	.reg .b64 	%SPL;
	.reg .pred 	%p<74>;
	.reg .b32 	%r<1295>;
	.reg .b64 	%rd<27>;

	mov.u64 	%SPL, __local_depot0;
	ld.param.u64 	%rd12, [_Z9sim_rollsPiS_i_param_0];
	ld.param.u64 	%rd13, [_Z9sim_rollsPiS_i_param_1];
	ld.param.u32 	%r581, [_Z9sim_rollsPiS_i_param_2];
	cvta.to.global.u64 	%rd1, %rd13;
	cvta.to.global.u64 	%rd2, %rd12;
	add.u64 	%rd3, %SPL, 0;
	mov.u32 	%r582, %ctaid.x;
	mov.u32 	%r583, %ntid.x;
	mov.u32 	%r584, %tid.x;
	mad.lo.s32 	%r1, %r582, %r583, %r584;
	setp.gt.s32 	%p1, %r1, 999999999;
	@%p1 bra 	$L__BB0_123;
	ld.global.u32 	%r585, [%rd2];
	setp.gt.s32 	%p2, %r585, 176;
	@%p2 bra 	$L__BB0_123;
	xor.b32  	%r586, %r581, -1429050551;
	mul.lo.s32 	%r587, %r586, 1099087573;
	setp.gt.s32 	%p3, %r581, -1;
	selp.b32 	%r588, -644748465, -1947113066, %p3;
	add.s32 	%r589, %r588, %r587;
	add.s32 	%r1281, %r589, 6615241;
	add.s32 	%r1010, %r587, 123456789;
	st.local.v2.u32 	[%rd3], {%r1281, %r1010};
	xor.b32  	%r1009, %r587, 362436069;
	add.s32 	%r1008, %r588, 521288629;
	st.local.v2.u32 	[%rd3+8], {%r1009, %r1008};
	xor.b32  	%r1007, %r588, 88675123;
	add.s32 	%r1006, %r587, 5783321;
	st.local.v2.u32 	[%rd3+16], {%r1007, %r1006};
	setp.eq.s32 	%p4, %r1, 0;
	@%p4 bra 	$L__BB0_117;
	cvt.s64.s32 	%rd26, %r1;
	mov.b32 	%r993, 0;
	mov.u64 	%rd16, precalc_xorwow_matrix;
$L__BB0_4:
	mov.u64 	%rd5, %rd26;
	and.b64  	%rd6, %rd5, 3;
	setp.eq.s64 	%p5, %rd6, 0;
	@%p5 bra 	$L__BB0_116;
	mul.wide.u32 	%rd15, %r993, 3200;
	add.s64 	%rd7, %rd16, %rd15;
	mov.b32 	%r1006, 0;
	mov.u32 	%r1007, %r1006;
	mov.u32 	%r1008, %r1006;
	mov.u32 	%r1009, %r1006;
	mov.u32 	%r1010, %r1006;
	mov.u32 	%r999, %r1006;
$L__BB0_6:
	mul.wide.u32 	%rd17, %r999, 4;
	add.s64 	%rd18, %rd3, %rd17;
	ld.local.u32 	%r20, [%rd18+4];
	shl.b32 	%r21, %r999, 5;
	mov.b32 	%r1005, 0;
$L__BB0_7:
	.pragma "nounroll";
	shr.u32 	%r593, %r20, %r1005;
	and.b32  	%r594, %r593, 1;
	setp.eq.b32 	%p6, %r594, 1;
	not.pred 	%p7, %p6;
	add.s32 	%r595, %r21, %r1005;
	mul.lo.s32 	%r596, %r595, 5;
	mul.wide.u32 	%rd19, %r596, 4;
	add.s64 	%rd8, %rd7, %rd19;
	@%p7 bra 	$L__BB0_9;
	ld.global.u32 	%r597, [%rd8];
	xor.b32  	%r1010, %r1010, %r597;
	ld.global.u32 	%r598, [%rd8+4];
	xor.b32  	%r1009, %r1009, %r598;
	ld.global.u32 	%r599, [%rd8+8];
	xor.b32  	%r1008, %r1008, %r599;
	ld.global.u32 	%r600, [%rd8+12];
	xor.b32  	%r1007, %r1007, %r600;
	ld.global.u32 	%r601, [%rd8+16];
	xor.b32  	%r1006, %r1006, %r601;
$L__BB0_9:
	and.b32  	%r603, %r593, 2;
	setp.eq.s32 	%p8, %r603, 0;
	@%p8 bra 	$L__BB0_11;
	ld.global.u32 	%r604, [%rd8+20];
	xor.b32  	%r1010, %r1010, %r604;
	ld.global.u32 	%r605, [%rd8+24];
	xor.b32  	%r1009, %r1009, %r605;
	ld.global.u32 	%r606, [%rd8+28];
	xor.b32  	%r1008, %r1008, %r606;
	ld.global.u32 	%r607, [%rd8+32];
	xor.b32  	%r1007, %r1007, %r607;
	ld.global.u32 	%r608, [%rd8+36];
	xor.b32  	%r1006, %r1006, %r608;
$L__BB0_11:
	and.b32  	%r610, %r593, 4;
	setp.eq.s32 	%p9, %r610, 0;
	@%p9 bra 	$L__BB0_13;
	ld.global.u32 	%r611, [%rd8+40];
	xor.b32  	%r1010, %r1010, %r611;
	ld.global.u32 	%r612, [%rd8+44];
	xor.b32  	%r1009, %r1009, %r612;
	ld.global.u32 	%r613, [%rd8+48];
	xor.b32  	%r1008, %r1008, %r613;
	ld.global.u32 	%r614, [%rd8+52];
	xor.b32  	%r1007, %r1007, %r614;
	ld.global.u32 	%r615, [%rd8+56];
	xor.b32  	%r1006, %r1006, %r615;
$L__BB0_13:
	and.b32  	%r617, %r593, 8;
	setp.eq.s32 	%p10, %r617, 0;
	@%p10 bra 	$L__BB0_15;
	ld.global.u32 	%r618, [%rd8+60];
	xor.b32  	%r1010, %r1010, %r618;
	ld.global.u32 	%r619, [%rd8+64];
	xor.b32  	%r1009, %r1009, %r619;
	ld.global.u32 	%r620, [%rd8+68];
	xor.b32  	%r1008, %r1008, %r620;
	ld.global.u32 	%r621, [%rd8+72];
	xor.b32  	%r1007, %r1007, %r621;
	ld.global.u32 	%r622, [%rd8+76];
	xor.b32  	%r1006, %r1006, %r622;
$L__BB0_15:
	and.b32  	%r624, %r593, 16;
	setp.eq.s32 	%p11, %r624, 0;
	@%p11 bra 	$L__BB0_17;
	ld.global.u32 	%r625, [%rd8+80];
	xor.b32  	%r1010, %r1010, %r625;
	ld.global.u32 	%r626, [%rd8+84];
	xor.b32  	%r1009, %r1009, %r626;
	ld.global.u32 	%r627, [%rd8+88];
	xor.b32  	%r1008, %r1008, %r627;
	ld.global.u32 	%r628, [%rd8+92];
	xor.b32  	%r1007, %r1007, %r628;
	ld.global.u32 	%r629, [%rd8+96];
	xor.b32  	%r1006, %r1006, %r629;
$L__BB0_17:
	and.b32  	%r631, %r593, 32;
	setp.eq.s32 	%p12, %r631, 0;
	@%p12 bra 	$L__BB0_19;
	ld.global.u32 	%r632, [%rd8+100];
	xor.b32  	%r1010, %r1010, %r632;
	ld.global.u32 	%r633, [%rd8+104];
	xor.b32  	%r1009, %r1009, %r633;
	ld.global.u32 	%r634, [%rd8+108];
	xor.b32  	%r1008, %r1008, %r634;
	ld.global.u32 	%r635, [%rd8+112];
	xor.b32  	%r1007, %r1007, %r635;
	ld.global.u32 	%r636, [%rd8+116];
	xor.b32  	%r1006, %r1006, %r636;
$L__BB0_19:
	and.b32  	%r638, %r593, 64;
	setp.eq.s32 	%p13, %r638, 0;
	@%p13 bra 	$L__BB0_21;
	ld.global.u32 	%r639, [%rd8+120];
	xor.b32  	%r1010, %r1010, %r639;
	ld.global.u32 	%r640, [%rd8+124];
	xor.b32  	%r1009, %r1009, %r640;
	ld.global.u32 	%r641, [%rd8+128];
	xor.b32  	%r1008, %r1008, %r641;
	ld.global.u32 	%r642, [%rd8+132];
	xor.b32  	%r1007, %r1007, %r642;
	ld.global.u32 	%r643, [%rd8+136];
	xor.b32  	%r1006, %r1006, %r643;
$L__BB0_21:
	and.b32  	%r645, %r593, 128;
	setp.eq.s32 	%p14, %r645, 0;
	@%p14 bra 	$L__BB0_23;
	ld.global.u32 	%r646, [%rd8+140];
	xor.b32  	%r1010, %r1010, %r646;
	ld.global.u32 	%r647, [%rd8+144];
	xor.b32  	%r1009, %r1009, %r647;
	ld.global.u32 	%r648, [%rd8+148];
	xor.b32  	%r1008, %r1008, %r648;
	ld.global.u32 	%r649, [%rd8+152];
	xor.b32  	%r1007, %r1007, %r649;
	ld.global.u32 	%r650, [%rd8+156];
	xor.b32  	%r1006, %r1006, %r650;
$L__BB0_23:
	and.b32  	%r652, %r593, 256;
	setp.eq.s32 	%p15, %r652, 0;
	@%p15 bra 	$L__BB0_25;
	ld.global.u32 	%r653, [%rd8+160];
	xor.b32  	%r1010, %r1010, %r653;
	ld.global.u32 	%r654, [%rd8+164];
	xor.b32  	%r1009, %r1009, %r654;
	ld.global.u32 	%r655, [%rd8+168];
	xor.b32  	%r1008, %r1008, %r655;
	ld.global.u32 	%r656, [%rd8+172];
	xor.b32  	%r1007, %r1007, %r656;
	ld.global.u32 	%r657, [%rd8+176];
	xor.b32  	%r1006, %r1006, %r657;
$L__BB0_25:
	and.b32  	%r659, %r593, 512;
	setp.eq.s32 	%p16, %r659, 0;
	@%p16 bra 	$L__BB0_27;
	ld.global.u32 	%r660, [%rd8+180];
	xor.b32  	%r1010, %r1010, %r660;
	ld.global.u32 	%r661, [%rd8+184];
	xor.b32  	%r1009, %r1009, %r661;
	ld.global.u32 	%r662, [%rd8+188];
	xor.b32  	%r1008, %r1008, %r662;
	ld.global.u32 	%r663, [%rd8+192];
	xor.b32  	%r1007, %r1007, %r663;
	ld.global.u32 	%r664, [%rd8+196];
	xor.b32  	%r1006, %r1006, %r664;
$L__BB0_27:
	and.b32  	%r666, %r593, 1024;
	setp.eq.s32 	%p17, %r666, 0;
	@%p17 bra 	$L__BB0_29;
	ld.global.u32 	%r667, [%rd8+200];
	xor.b32  	%r1010, %r1010, %r667;
	ld.global.u32 	%r668, [%rd8+204];
	xor.b32  	%r1009, %r1009, %r668;
	ld.global.u32 	%r669, [%rd8+208];
	xor.b32  	%r1008, %r1008, %r669;
	ld.global.u32 	%r670, [%rd8+212];
	xor.b32  	%r1007, %r1007, %r670;
	ld.global.u32 	%r671, [%rd8+216];
	xor.b32  	%r1006, %r1006, %r671;
$L__BB0_29:
	and.b32  	%r673, %r593, 2048;
	setp.eq.s32 	%p18, %r673, 0;
	@%p18 bra 	$L__BB0_31;
	ld.global.u32 	%r674, [%rd8+220];
	xor.b32  	%r1010, %r1010, %r674;
	ld.global.u32 	%r675, [%rd8+224];
	xor.b32  	%r1009, %r1009, %r675;
	ld.global.u32 	%r676, [%rd8+228];
	xor.b32  	%r1008, %r1008, %r676;
	ld.global.u32 	%r677, [%rd8+232];
	xor.b32  	%r1007, %r1007, %r677;
	ld.global.u32 	%r678, [%rd8+236];
	xor.b32  	%r1006, %r1006, %r678;
$L__BB0_31:
	and.b32  	%r680, %r593, 4096;
	setp.eq.s32 	%p19, %r680, 0;
	@%p19 bra 	$L__BB0_33;
	ld.global.u32 	%r681, [%rd8+240];
	xor.b32  	%r1010, %r1010, %r681;
	ld.global.u32 	%r682, [%rd8+244];
	xor.b32  	%r1009, %r1009, %r682;
	ld.global.u32 	%r683, [%rd8+248];
	xor.b32  	%r1008, %r1008, %r683;
	ld.global.u32 	%r684, [%rd8+252];
	xor.b32  	%r1007, %r1007, %r684;
	ld.global.u32 	%r685, [%rd8+256];
	xor.b32  	%r1006, %r1006, %r685;
$L__BB0_33:
	and.b32  	%r687, %r593, 8192;
	setp.eq.s32 	%p20, %r687, 0;
	@%p20 bra 	$L__BB0_35;
	ld.global.u32 	%r688, [%rd8+260];
	xor.b32  	%r1010, %r1010, %r688;
	ld.global.u32 	%r689, [%rd8+264];
	xor.b32  	%r1009, %r1009, %r689;
	ld.global.u32 	%r690, [%rd8+268];
	xor.b32  	%r1008, %r1008, %r690;
	ld.global.u32 	%r691, [%rd8+272];
	xor.b32  	%r1007, %r1007, %r691;
	ld.global.u32 	%r692, [%rd8+276];
	xor.b32  	%r1006, %r1006, %r692;
$L__BB0_35:
	and.b32  	%r694, %r593, 16384;
	setp.eq.s32 	%p21, %r694, 0;
	@%p21 bra 	$L__BB0_37;
	ld.global.u32 	%r695, [%rd8+280];
	xor.b32  	%r1010, %r1010, %r695;
	ld.global.u32 	%r696, [%rd8+284];
	xor.b32  	%r1009, %r1009, %r696;
	ld.global.u32 	%r697, [%rd8+288];
	xor.b32  	%r1008, %r1008, %r697;
	ld.global.u32 	%r698, [%rd8+292];
	xor.b32  	%r1007, %r1007, %r698;
	ld.global.u32 	%r699, [%rd8+296];
	xor.b32  	%r1006, %r1006, %r699;
$L__BB0_37:
	and.b32  	%r701, %r593, 32768;
	setp.eq.s32 	%p22, %r701, 0;
	@%p22 bra 	$L__BB0_39;
	ld.global.u32 	%r702, [%rd8+300];
	xor.b32  	%r1010, %r1010, %r702;
	ld.global.u32 	%r703, [%rd8+304];
	xor.b32  	%r1009, %r1009, %r703;
	ld.global.u32 	%r704, [%rd8+308];
	xor.b32  	%r1008, %r1008, %r704;
	ld.global.u32 	%r705, [%rd8+312];
	xor.b32  	%r1007, %r1007, %r705;
	ld.global.u32 	%r706, [%rd8+316];
	xor.b32  	%r1006, %r1006, %r706;
$L__BB0_39:
	add.s32 	%r1005, %r1005, 16;
	setp.ne.s32 	%p23, %r1005, 32;
	@%p23 bra 	$L__BB0_7;
	mad.lo.s32 	%r707, %r999, -31, %r21;
	add.s32 	%r999, %r707, 1;
	setp.ne.s32 	%p24, %r999, 5;
	@%p24 bra 	$L__BB0_6;
	st.local.u32 	[%rd3+4], %r1010;
	st.local.v2.u32 	[%rd3+8], {%r1009, %r1008};
	st.local.v2.u32 	[%rd3+16], {%r1007, %r1006};
	setp.eq.s64 	%p25, %rd6, 1;
	@%p25 bra 	$L__BB0_116;
	mov.b32 	%r1006, 0;
	mov.u32 	%r1007, %r1006;
	mov.u32 	%r1008, %r1006;
	mov.u32 	%r1009, %r1006;
	mov.u32 	%r1010, %r1006;
	mov.u32 	%r1091, %r1006;
$L__BB0_43:
	mul.wide.u32 	%rd20, %r1091, 4;
	add.s64 	%rd21, %rd3, %rd20;
	ld.local.u32 	%r196, [%rd21+4];
	shl.b32 	%r197, %r1091, 5;
	mov.b32 	%r1097, 0;
$L__BB0_44:
	.pragma "nounroll";
	shr.u32 	%r710, %r196, %r1097;
	and.b32  	%r711, %r710, 1;
	setp.eq.b32 	%p26, %r711, 1;
	not.pred 	%p27, %p26;
	add.s32 	%r712, %r197, %r1097;
	mul.lo.s32 	%r713, %r712, 5;
	mul.wide.u32 	%rd22, %r713, 4;
	add.s64 	%rd9, %rd7, %rd22;
	@%p27 bra 	$L__BB0_46;
	ld.global.u32 	%r714, [%rd9];
	xor.b32  	%r1010, %r1010, %r714;
	ld.global.u32 	%r715, [%rd9+4];
	xor.b32  	%r1009, %r1009, %r715;
	ld.global.u32 	%r716, [%rd9+8];
	xor.b32  	%r1008, %r1008, %r716;
	ld.global.u32 	%r717, [%rd9+12];
	xor.b32  	%r1007, %r1007, %r717;
	ld.global.u32 	%r718, [%rd9+16];
	xor.b32  	%r1006, %r1006, %r718;
$L__BB0_46:
	and.b32  	%r720, %r710, 2;
	setp.eq.s32 	%p28, %r720, 0;
	@%p28 bra 	$L__BB0_48;
	ld.global.u32 	%r721, [%rd9+20];
	xor.b32  	%r1010, %r1010, %r721;
	ld.global.u32 	%r722, [%rd9+24];
	xor.b32  	%r1009, %r1009, %r722;
	ld.global.u32 	%r723, [%rd9+28];
	xor.b32  	%r1008, %r1008, %r723;
	ld.global.u32 	%r724, [%rd9+32];
	xor.b32  	%r1007, %r1007, %r724;
	ld.global.u32 	%r725, [%rd9+36];
	xor.b32  	%r1006, %r1006, %r725;
$L__BB0_48:
	and.b32  	%r727, %r710, 4;
	setp.eq.s32 	%p29, %r727, 0;
	@%p29 bra 	$L__BB0_50;
	ld.global.u32 	%r728, [%rd9+40];
	xor.b32  	%r1010, %r1010, %r728;
	ld.global.u32 	%r729, [%rd9+44];
	xor.b32  	%r1009, %r1009, %r729;
	ld.global.u32 	%r730, [%rd9+48];
	xor.b32  	%r1008, %r1008, %r730;
	ld.global.u32 	%r731, [%rd9+52];
	xor.b32  	%r1007, %r1007, %r731;
	ld.global.u32 	%r732, [%rd9+56];
	xor.b32  	%r1006, %r1006, %r732;
$L__BB0_50:
	and.b32  	%r734, %r710, 8;
	setp.eq.s32 	%p30, %r734, 0;
	@%p30 bra 	$L__BB0_52;
	ld.global.u32 	%r735, [%rd9+60];
	xor.b32  	%r1010, %r1010, %r735;
	ld.global.u32 	%r736, [%rd9+64];
	xor.b32  	%r1009, %r1009, %r736;
	ld.global.u32 	%r737, [%rd9+68];
	xor.b32  	%r1008, %r1008, %r737;
	ld.global.u32 	%r738, [%rd9+72];
	xor.b32  	%r1007, %r1007, %r738;
	ld.global.u32 	%r739, [%rd9+76];
	xor.b32  	%r1006, %r1006, %r739;
$L__BB0_52:
	and.b32  	%r741, %r710, 16;
	setp.eq.s32 	%p31, %r741, 0;
	@%p31 bra 	$L__BB0_54;
	ld.global.u32 	%r742, [%rd9+80];
	xor.b32  	%r1010, %r1010, %r742;
	ld.global.u32 	%r743, [%rd9+84];
	xor.b32  	%r1009, %r1009, %r743;
	ld.global.u32 	%r744, [%rd9+88];
	xor.b32  	%r1008, %r1008, %r744;
	ld.global.u32 	%r745, [%rd9+92];
	xor.b32  	%r1007, %r1007, %r745;
	ld.global.u32 	%r746, [%rd9+96];
	xor.b32  	%r1006, %r1006, %r746;
$L__BB0_54:
	and.b32  	%r748, %r710, 32;
	setp.eq.s32 	%p32, %r748, 0;
	@%p32 bra 	$L__BB0_56;
	ld.global.u32 	%r749, [%rd9+100];
	xor.b32  	%r1010, %r1010, %r749;
	ld.global.u32 	%r750, [%rd9+104];
	xor.b32  	%r1009, %r1009, %r750;
	ld.global.u32 	%r751, [%rd9+108];
	xor.b32  	%r1008, %r1008, %r751;
	ld.global.u32 	%r752, [%rd9+112];
	xor.b32  	%r1007, %r1007, %r752;
	ld.global.u32 	%r753, [%rd9+116];
	xor.b32  	%r1006, %r1006, %r753;
$L__BB0_56:
	and.b32  	%r755, %r710, 64;
	setp.eq.s32 	%p33, %r755, 0;
	@%p33 bra 	$L__BB0_58;
	ld.global.u32 	%r756, [%rd9+120];
	xor.b32  	%r1010, %r1010, %r756;
	ld.global.u32 	%r757, [%rd9+124];
	xor.b32  	%r1009, %r1009, %r757;
	ld.global.u32 	%r758, [%rd9+128];
	xor.b32  	%r1008, %r1008, %r758;
	ld.global.u32 	%r759, [%rd9+132];
	xor.b32  	%r1007, %r1007, %r759;
	ld.global.u32 	%r760, [%rd9+136];
	xor.b32  	%r1006, %r1006, %r760;
$L__BB0_58:
	and.b32  	%r762, %r710, 128;
	setp.eq.s32 	%p34, %r762, 0;
	@%p34 bra 	$L__BB0_60;
	ld.global.u32 	%r763, [%rd9+140];
	xor.b32  	%r1010, %r1010, %r763;
	ld.global.u32 	%r764, [%rd9+144];
	xor.b32  	%r1009, %r1009, %r764;
	ld.global.u32 	%r765, [%rd9+148];
	xor.b32  	%r1008, %r1008, %r765;
	ld.global.u32 	%r766, [%rd9+152];
	xor.b32  	%r1007, %r1007, %r766;
	ld.global.u32 	%r767, [%rd9+156];
	xor.b32  	%r1006, %r1006, %r767;
$L__BB0_60:
	and.b32  	%r769, %r710, 256;
	setp.eq.s32 	%p35, %r769, 0;
	@%p35 bra 	$L__BB0_62;
	ld.global.u32 	%r770, [%rd9+160];
	xor.b32  	%r1010, %r1010, %r770;
	ld.global.u32 	%r771, [%rd9+164];
	xor.b32  	%r1009, %r1009, %r771;
	ld.global.u32 	%r772, [%rd9+168];
	xor.b32  	%r1008, %r1008, %r772;
	ld.global.u32 	%r773, [%rd9+172];
	xor.b32  	%r1007, %r1007, %r773;
	ld.global.u32 	%r774, [%rd9+176];
	xor.b32  	%r1006, %r1006, %r774;
$L__BB0_62:
	and.b32  	%r776, %r710, 512;
	setp.eq.s32 	%p36, %r776, 0;
	@%p36 bra 	$L__BB0_64;
	ld.global.u32 	%r777, [%rd9+180];
	xor.b32  	%r1010, %r1010, %r777;
	ld.global.u32 	%r778, [%rd9+184];
	xor.b32  	%r1009, %r1009, %r778;
	ld.global.u32 	%r779, [%rd9+188];
	xor.b32  	%r1008, %r1008, %r779;
	ld.global.u32 	%r780, [%rd9+192];
	xor.b32  	%r1007, %r1007, %r780;
	ld.global.u32 	%r781, [%rd9+196];
	xor.b32  	%r1006, %r1006, %r781;
$L__BB0_64:
	and.b32  	%r783, %r710, 1024;
	setp.eq.s32 	%p37, %r783, 0;
	@%p37 bra 	$L__BB0_66;
	ld.global.u32 	%r784, [%rd9+200];
	xor.b32  	%r1010, %r1010, %r784;
	ld.global.u32 	%r785, [%rd9+204];
	xor.b32  	%r1009, %r1009, %r785;
	ld.global.u32 	%r786, [%rd9+208];
	xor.b32  	%r1008, %r1008, %r786;
	ld.global.u32 	%r787, [%rd9+212];
	xor.b32  	%r1007, %r1007, %r787;
	ld.global.u32 	%r788, [%rd9+216];
	xor.b32  	%r1006, %r1006, %r788;
$L__BB0_66:
	and.b32  	%r790, %r710, 2048;
	setp.eq.s32 	%p38, %r790, 0;
	@%p38 bra 	$L__BB0_68;
	ld.global.u32 	%r791, [%rd9+220];
	xor.b32  	%r1010, %r1010, %r791;
	ld.global.u32 	%r792, [%rd9+224];
	xor.b32  	%r1009, %r1009, %r792;
	ld.global.u32 	%r793, [%rd9+228];
	xor.b32  	%r1008, %r1008, %r793;
	ld.global.u32 	%r794, [%rd9+232];
	xor.b32  	%r1007, %r1007, %r794;
	ld.global.u32 	%r795, [%rd9+236];
	xor.b32  	%r1006, %r1006, %r795;
$L__BB0_68:
	and.b32  	%r797, %r710, 4096;
	setp.eq.s32 	%p39, %r797, 0;
	@%p39 bra 	$L__BB0_70;
	ld.global.u32 	%r798, [%rd9+240];
	xor.b32  	%r1010, %r1010, %r798;
	ld.global.u32 	%r799, [%rd9+244];
	xor.b32  	%r1009, %r1009, %r799;
	ld.global.u32 	%r800, [%rd9+248];
	xor.b32  	%r1008, %r1008, %r800;
	ld.global.u32 	%r801, [%rd9+252];
	xor.b32  	%r1007, %r1007, %r801;
	ld.global.u32 	%r802, [%rd9+256];
	xor.b32  	%r1006, %r1006, %r802;
$L__BB0_70:
	and.b32  	%r804, %r710, 8192;
	setp.eq.s32 	%p40, %r804, 0;
	@%p40 bra 	$L__BB0_72;
	ld.global.u32 	%r805, [%rd9+260];
	xor.b32  	%r1010, %r1010, %r805;
	ld.global.u32 	%r806, [%rd9+264];
	xor.b32  	%r1009, %r1009, %r806;
	ld.global.u32 	%r807, [%rd9+268];
	xor.b32  	%r1008, %r1008, %r807;
	ld.global.u32 	%r808, [%rd9+272];
	xor.b32  	%r1007, %r1007, %r808;
	ld.global.u32 	%r809, [%rd9+276];
	xor.b32  	%r1006, %r1006, %r809;
$L__BB0_72:
	and.b32  	%r811, %r710, 16384;
	setp.eq.s32 	%p41, %r811, 0;
	@%p41 bra 	$L__BB0_74;
	ld.global.u32 	%r812, [%rd9+280];
	xor.b32  	%r1010, %r1010, %r812;
	ld.global.u32 	%r813, [%rd9+284];
	xor.b32  	%r1009, %r1009, %r813;
	ld.global.u32 	%r814, [%rd9+288];
	xor.b32  	%r1008, %r1008, %r814;
	ld.global.u32 	%r815, [%rd9+292];
	xor.b32  	%r1007, %r1007, %r815;
	ld.global.u32 	%r816, [%rd9+296];
	xor.b32  	%r1006, %r1006, %r816;
$L__BB0_74:
	and.b32  	%r818, %r710, 32768;
	setp.eq.s32 	%p42, %r818, 0;
	@%p42 bra 	$L__BB0_76;
	ld.global.u32 	%r819, [%rd9+300];
	xor.b32  	%r1010, %r1010, %r819;
	ld.global.u32 	%r820, [%rd9+304];
	xor.b32  	%r1009, %r1009, %r820;
	ld.global.u32 	%r821, [%rd9+308];
	xor.b32  	%r1008, %r1008, %r821;
	ld.global.u32 	%r822, [%rd9+312];
	xor.b32  	%r1007, %r1007, %r822;
	ld.global.u32 	%r823, [%rd9+316];
	xor.b32  	%r1006, %r1006, %r823;
$L__BB0_76:
	add.s32 	%r1097, %r1097, 16;
	setp.ne.s32 	%p43, %r1097, 32;
	@%p43 bra 	$L__BB0_44;
	mad.lo.s32 	%r824, %r1091, -31, %r197;
	add.s32 	%r1091, %r824, 1;
	setp.ne.s32 	%p44, %r1091, 5;
	@%p44 bra 	$L__BB0_43;
	st.local.u32 	[%rd3+4], %r1010;
	st.local.v2.u32 	[%rd3+8], {%r1009, %r1008};
	st.local.v2.u32 	[%rd3+16], {%r1007, %r1006};
	setp.ne.s64 	%p45, %rd6, 3;
	@%p45 bra 	$L__BB0_116;
	mov.b32 	%r1006, 0;
	mov.u32 	%r1007, %r1006;
	mov.u32 	%r1008, %r1006;
	mov.u32 	%r1009, %r1006;
	mov.u32 	%r1010, %r1006;
	mov.u32 	%r1183, %r1006;
$L__BB0_80:
	mul.wide.u32 	%rd23, %r1183, 4;
	add.s64 	%rd24, %rd3, %rd23;
	ld.local.u32 	%r372, [%rd24+4];
	shl.b32 	%r373, %r1183, 5;
	mov.b32 	%r1189, 0;
$L__BB0_81:
	.pragma "nounroll";
	shr.u32 	%r827, %r372, %r1189;
	and.b32  	%r828, %r827, 1;
	setp.eq.b32 	%p46, %r828, 1;
	not.pred 	%p47, %p46;
	add.s32 	%r829, %r373, %r1189;
	mul.lo.s32 	%r830, %r829, 5;
	mul.wide.u32 	%rd25, %r830, 4;
	add.s64 	%rd10, %rd7, %rd25;
	@%p47 bra 	$L__BB0_83;
	ld.global.u32 	%r831, [%rd10];
	xor.b32  	%r1010, %r1010, %r831;
	ld.global.u32 	%r832, [%rd10+4];
	xor.b32  	%r1009, %r1009, %r832;
	ld.global.u32 	%r833, [%rd10+8];
	xor.b32  	%r1008, %r1008, %r833;
	ld.global.u32 	%r834, [%rd10+12];
	xor.b32  	%r1007, %r1007, %r834;
	ld.global.u32 	%r835, [%rd10+16];
	xor.b32  	%r1006, %r1006, %r835;
$L__BB0_83:
	and.b32  	%r837, %r827, 2;
	setp.eq.s32 	%p48, %r837, 0;
	@%p48 bra 	$L__BB0_85;
	ld.global.u32 	%r838, [%rd10+20];
	xor.b32  	%r1010, %r1010, %r838;
	ld.global.u32 	%r839, [%rd10+24];
	xor.b32  	%r1009, %r1009, %r839;
	ld.global.u32 	%r840, [%rd10+28];
	xor.b32  	%r1008, %r1008, %r840;
	ld.global.u32 	%r841, [%rd10+32];
	xor.b32  	%r1007, %r1007, %r841;
	ld.global.u32 	%r842, [%rd10+36];
	xor.b32  	%r1006, %r1006, %r842;
$L__BB0_85:
	and.b32  	%r844, %r827, 4;
	setp.eq.s32 	%p49, %r844, 0;
	@%p49 bra 	$L__BB0_87;
	ld.global.u32 	%r845, [%rd10+40];
	xor.b32  	%r1010, %r1010, %r845;
	ld.global.u32 	%r846, [%rd10+44];
	xor.b32  	%r1009, %r1009, %r846;
	ld.global.u32 	%r847, [%rd10+48];
	xor.b32  	%r1008, %r1008, %r847;
	ld.global.u32 	%r848, [%rd10+52];
	xor.b32  	%r1007, %r1007, %r848;
	ld.global.u32 	%r849, [%rd10+56];
	xor.b32  	%r1006, %r1006, %r849;
$L__BB0_87:
	and.b32  	%r851, %r827, 8;
	setp.eq.s32 	%p50, %r851, 0;
	@%p50 bra 	$L__BB0_89;
	ld.global.u32 	%r852, [%rd10+60];
	xor.b32  	%r1010, %r1010, %r852;
	ld.global.u32 	%r853, [%rd10+64];
	xor.b32  	%r1009, %r1009, %r853;
	ld.global.u32 	%r854, [%rd10+68];
	xor.b32  	%r1008, %r1008, %r854;
	ld.global.u32 	%r855, [%rd10+72];
	xor.b32  	%r1007, %r1007, %r855;
	ld.global.u32 	%r856, [%rd10+76];
	xor.b32  	%r1006, %r1006, %r856;
$L__BB0_89:
	and.b32  	%r858, %r827, 16;
	setp.eq.s32 	%p51, %r858, 0;
	@%p51 bra 	$L__BB0_91;
	ld.global.u32 	%r859, [%rd10+80];
	xor.b32  	%r1010, %r1010, %r859;
	ld.global.u32 	%r860, [%rd10+84];
	xor.b32  	%r1009, %r1009, %r860;
	ld.global.u32 	%r861, [%rd10+88];
	xor.b32  	%r1008, %r1008, %r861;
	ld.global.u32 	%r862, [%rd10+92];
	xor.b32  	%r1007, %r1007, %r862;
	ld.global.u32 	%r863, [%rd10+96];
	xor.b32  	%r1006, %r1006, %r863;
$L__BB0_91:
	and.b32  	%r865, %r827, 32;
	setp.eq.s32 	%p52, %r865, 0;
	@%p52 bra 	$L__BB0_93;
	ld.global.u32 	%r866, [%rd10+100];
	xor.b32  	%r1010, %r1010, %r866;
	ld.global.u32 	%r867, [%rd10+104];
	xor.b32  	%r1009, %r1009, %r867;
	ld.global.u32 	%r868, [%rd10+108];
	xor.b32  	%r1008, %r1008, %r868;
	ld.global.u32 	%r869, [%rd10+112];
	xor.b32  	%r1007, %r1007, %r869;
	ld.global.u32 	%r870, [%rd10+116];
	xor.b32  	%r1006, %r1006, %r870;
$L__BB0_93:
	and.b32  	%r872, %r827, 64;
	setp.eq.s32 	%p53, %r872, 0;
	@%p53 bra 	$L__BB0_95;
	ld.global.u32 	%r873, [%rd10+120];
	xor.b32  	%r1010, %r1010, %r873;
	ld.global.u32 	%r874, [%rd10+124];
	xor.b32  	%r1009, %r1009, %r874;
	ld.global.u32 	%r875, [%rd10+128];
	xor.b32  	%r1008, %r1008, %r875;
	ld.global.u32 	%r876, [%rd10+132];
	xor.b32  	%r1007, %r1007, %r876;
	ld.global.u32 	%r877, [%rd10+136];
	xor.b32  	%r1006, %r1006, %r877;
$L__BB0_95:
	and.b32  	%r879, %r827, 128;
	setp.eq.s32 	%p54, %r879, 0;
	@%p54 bra 	$L__BB0_97;
	ld.global.u32 	%r880, [%rd10+140];
	xor.b32  	%r1010, %r1010, %r880;
	ld.global.u32 	%r881, [%rd10+144];
	xor.b32  	%r1009, %r1009, %r881;
	ld.global.u32 	%r882, [%rd10+148];
	xor.b32  	%r1008, %r1008, %r882;
	ld.global.u32 	%r883, [%rd10+152];
	xor.b32  	%r1007, %r1007, %r883;
	ld.global.u32 	%r884, [%rd10+156];
	xor.b32  	%r1006, %r1006, %r884;
$L__BB0_97:
	and.b32  	%r886, %r827, 256;
	setp.eq.s32 	%p55, %r886, 0;
	@%p55 bra 	$L__BB0_99;
	ld.global.u32 	%r887, [%rd10+160];
	xor.b32  	%r1010, %r1010, %r887;
	ld.global.u32 	%r888, [%rd10+164];
	xor.b32  	%r1009, %r1009, %r888;
	ld.global.u32 	%r889, [%rd10+168];
	xor.b32  	%r1008, %r1008, %r889;
	ld.global.u32 	%r890, [%rd10+172];
	xor.b32  	%r1007, %r1007, %r890;
	ld.global.u32 	%r891, [%rd10+176];
	xor.b32  	%r1006, %r1006, %r891;
$L__BB0_99:
	and.b32  	%r893, %r827, 512;
	setp.eq.s32 	%p56, %r893, 0;
	@%p56 bra 	$L__BB0_101;
	ld.global.u32 	%r894, [%rd10+180];
	xor.b32  	%r1010, %r1010, %r894;
	ld.global.u32 	%r895, [%rd10+184];
	xor.b32  	%r1009, %r1009, %r895;
	ld.global.u32 	%r896, [%rd10+188];
	xor.b32  	%r1008, %r1008, %r896;
	ld.global.u32 	%r897, [%rd10+192];
	xor.b32  	%r1007, %r1007, %r897;
	ld.global.u32 	%r898, [%rd10+196];
	xor.b32  	%r1006, %r1006, %r898;
$L__BB0_101:
	and.b32  	%r900, %r827, 1024;
	setp.eq.s32 	%p57, %r900, 0;
	@%p57 bra 	$L__BB0_103;
	ld.global.u32 	%r901, [%rd10+200];
	xor.b32  	%r1010, %r1010, %r901;
	ld.global.u32 	%r902, [%rd10+204];
	xor.b32  	%r1009, %r1009, %r902;
	ld.global.u32 	%r903, [%rd10+208];
	xor.b32  	%r1008, %r1008, %r903;
	ld.global.u32 	%r904, [%rd10+212];
	xor.b32  	%r1007, %r1007, %r904;
	ld.global.u32 	%r905, [%rd10+216];
	xor.b32  	%r1006, %r1006, %r905;
$L__BB0_103:
	and.b32  	%r907, %r827, 2048;
	setp.eq.s32 	%p58, %r907, 0;
	@%p58 bra 	$L__BB0_105;
	ld.global.u32 	%r908, [%rd10+220];
	xor.b32  	%r1010, %r1010, %r908;
	ld.global.u32 	%r909, [%rd10+224];
	xor.b32  	%r1009, %r1009, %r909;
	ld.global.u32 	%r910, [%rd10+228];
	xor.b32  	%r1008, %r1008, %r910;
	ld.global.u32 	%r911, [%rd10+232];
	xor.b32  	%r1007, %r1007, %r911;
	ld.global.u32 	%r912, [%rd10+236];
	xor.b32  	%r1006, %r1006, %r912;
$L__BB0_105:
	and.b32  	%r914, %r827, 4096;
	setp.eq.s32 	%p59, %r914, 0;
	@%p59 bra 	$L__BB0_107;
	ld.global.u32 	%r915, [%rd10+240];
	xor.b32  	%r1010, %r1010, %r915;
	ld.global.u32 	%r916, [%rd10+244];
	xor.b32  	%r1009, %r1009, %r916;
	ld.global.u32 	%r917, [%rd10+248];
	xor.b32  	%r1008, %r1008, %r917;
	ld.global.u32 	%r918, [%rd10+252];
	xor.b32  	%r1007, %r1007, %r918;
	ld.global.u32 	%r919, [%rd10+256];
	xor.b32  	%r1006, %r1006, %r919;
$L__BB0_107:
	and.b32  	%r921, %r827, 8192;
	setp.eq.s32 	%p60, %r921, 0;
	@%p60 bra 	$L__BB0_109;
	ld.global.u32 	%r922, [%rd10+260];
	xor.b32  	%r1010, %r1010, %r922;
	ld.global.u32 	%r923, [%rd10+264];
	xor.b32  	%r1009, %r1009, %r923;
	ld.global.u32 	%r924, [%rd10+268];
	xor.b32  	%r1008, %r1008, %r924;
	ld.global.u32 	%r925, [%rd10+272];
	xor.b32  	%r1007, %r1007, %r925;
	ld.global.u32 	%r926, [%rd10+276];
	xor.b32  	%r1006, %r1006, %r926;
$L__BB0_109:
	and.b32  	%r928, %r827, 16384;
	setp.eq.s32 	%p61, %r928, 0;
	@%p61 bra 	$L__BB0_111;
	ld.global.u32 	%r929, [%rd10+280];
	xor.b32  	%r1010, %r1010, %r929;
	ld.global.u32 	%r930, [%rd10+284];
	xor.b32  	%r1009, %r1009, %r930;
	ld.global.u32 	%r931, [%rd10+288];
	xor.b32  	%r1008, %r1008, %r931;
	ld.global.u32 	%r932, [%rd10+292];
	xor.b32  	%r1007, %r1007, %r932;
	ld.global.u32 	%r933, [%rd10+296];
	xor.b32  	%r1006, %r1006, %r933;
$L__BB0_111:
	and.b32  	%r935, %r827, 32768;
	setp.eq.s32 	%p62, %r935, 0;
	@%p62 bra 	$L__BB0_113;
	ld.global.u32 	%r936, [%rd10+300];
	xor.b32  	%r1010, %r1010, %r936;
	ld.global.u32 	%r937, [%rd10+304];
	xor.b32  	%r1009, %r1009, %r937;
	ld.global.u32 	%r938, [%rd10+308];
	xor.b32  	%r1008, %r1008, %r938;
	ld.global.u32 	%r939, [%rd10+312];
	xor.b32  	%r1007, %r1007, %r939;
	ld.global.u32 	%r940, [%rd10+316];
	xor.b32  	%r1006, %r1006, %r940;
$L__BB0_113:
	add.s32 	%r1189, %r1189, 16;
	setp.ne.s32 	%p63, %r1189, 32;
	@%p63 bra 	$L__BB0_81;
	mad.lo.s32 	%r941, %r1183, -31, %r373;
	add.s32 	%r1183, %r941, 1;
	setp.ne.s32 	%p64, %r1183, 5;
	@%p64 bra 	$L__BB0_80;
	st.local.u32 	[%rd3+4], %r1010;
	st.local.v2.u32 	[%rd3+8], {%r1009, %r1008};
	st.local.v2.u32 	[%rd3+16], {%r1007, %r1006};
$L__BB0_116:
	shr.u64 	%rd26, %rd5, 2;
	add.s32 	%r993, %r993, 1;
	setp.gt.u64 	%p65, %rd5, 3;
	@%p65 bra 	$L__BB0_4;
$L__BB0_117:
	ld.global.u32 	%r1280, [%rd1];
	sub.s32 	%r554, 1000000000, %r1;
	setp.ge.s32 	%p66, %r1280, %r554;
	@%p66 bra 	$L__BB0_123;
$L__BB0_118:
	setp.ge.s32 	%p67, %r1280, %r554;
	@%p67 bra 	$L__BB0_123;
	add.s32 	%r1288, %r1281, 1;
	mov.b32 	%r1294, 0;
	mov.b32 	%r1287, 1;
	mov.u32 	%r1289, %r1006;
	mov.u32 	%r1290, %r1007;
	mov.u32 	%r1291, %r1008;
	mov.u32 	%r1292, %r1009;
$L__BB0_120:
	mov.u32 	%r1009, %r1289;
	add.s32 	%r944, %r1288, -1;
	shr.u32 	%r945, %r1010, 2;
	xor.b32  	%r946, %r945, %r1010;
	shl.b32 	%r947, %r1009, 4;
	shl.b32 	%r948, %r946, 1;
	xor.b32  	%r949, %r948, %r947;
	xor.b32  	%r950, %r949, %r946;
	xor.b32  	%r1008, %r950, %r1009;
	add.s32 	%r951, %r1288, %r1008;
	and.b32  	%r952, %r951, 3;
	setp.eq.s32 	%p68, %r952, 0;
	selp.u32 	%r953, 1, 0, %p68;
	add.s32 	%r954, %r1294, %r953;
	shr.u32 	%r955, %r1292, 2;
	xor.b32  	%r956, %r955, %r1292;
	shl.b32 	%r957, %r1008, 4;
	shl.b32 	%r958, %r956, 1;
	xor.b32  	%r959, %r958, %r957;
	xor.b32  	%r960, %r959, %r956;
	xor.b32  	%r1007, %r960, %r1008;
	xor.b32  	%r961, %r944, 2;
	add.s32 	%r962, %r1007, %r961;
	and.b32  	%r963, %r962, 3;
	setp.eq.s32 	%p69, %r963, 0;
	selp.u32 	%r964, 1, 0, %p69;
	add.s32 	%r965, %r954, %r964;
	shr.u32 	%r966, %r1291, 2;
	xor.b32  	%r967, %r966, %r1291;
	shl.b32 	%r968, %r1007, 4;
	shl.b32 	%r969, %r967, 1;
	xor.b32  	%r970, %r969, %r968;
	xor.b32  	%r971, %r970, %r967;
	xor.b32  	%r1006, %r971, %r1007;
	add.s32 	%r972, %r1288, %r1006;
	add.s32 	%r973, %r972, 2;
	and.b32  	%r974, %r973, 3;
	setp.eq.s32 	%p70, %r974, 0;
	selp.u32 	%r975, 1, 0, %p70;
	add.s32 	%r574, %r965, %r975;
	setp.eq.s32 	%p71, %r1287, 82635637;
	@%p71 bra 	$L__BB0_122;
	shr.u32 	%r976, %r1290, 2;
	xor.b32  	%r977, %r976, %r1290;
	shl.b32 	%r978, %r1006, 4;
	shl.b32 	%r979, %r977, 1;
	xor.b32  	%r980, %r979, %r978;
	xor.b32  	%r981, %r980, %r977;
	xor.b32  	%r1289, %r981, %r1006;
	add.s32 	%r982, %r1288, %r1289;
	add.s32 	%r983, %r982, -1;
	and.b32  	%r984, %r983, 3;
	setp.eq.s32 	%p72, %r984, 0;
	selp.u32 	%r985, 1, 0, %p72;
	add.s32 	%r1294, %r574, %r985;
	add.s32 	%r1288, %r1288, 1449748;
	add.s32 	%r1287, %r1287, 1449748;
	mov.u32 	%r1290, %r1006;
	mov.u32 	%r1291, %r1007;
	mov.u32 	%r1292, %r1008;
	mov.u32 	%r1010, %r1009;
	bra.uni 	$L__BB0_120;
$L__BB0_122:
	atom.global.max.s32 	%r986, [%rd2], %r574;
	atom.global.add.u32 	%r987, [%rd1], 1;
	ld.global.u32 	%r1280, [%rd1];
	setp.lt.s32 	%p73, %r1280, %r554;
	add.s32 	%r1281, %r1281, 83722947;
	mov.u32 	%r1010, %r1290;
	@%p73 bra 	$L__BB0_118;
$L__BB0_123:
	ret;

}


// ===== COMPILED SASS (sm_100) =====

	.target	sm_100

	.elftype	@"ET_EXEC"


//--------------------- .note.nv.tkinfo           --------------------------
	.section	.note.nv.tkinfo,"",@"SHT_NOTE"
	.sectionflags	@"SHF_NOTE_NV_TKINFO"
	.tkinfo
        /*0018*/ 	.word	0x00000002
        /*0030*/ 	.string	""
        /*0030*/ 	.string	"ptxas"
        /*0030*/ 	.string	"Cuda compilation tools, release 13.0, V13.0.88"
        /*0030*/ 	.string	"Build cuda_13.0.r13.0/compiler.36424714_0"
        /*0030*/ 	.string	"-arch sm_100 -m 64 "



//--------------------- .note.nv.cuinfo           --------------------------
	.section	.note.nv.cuinfo,"",@"SHT_NOTE"
	.sectionflags	@"SHF_NOTE_NV_CUINFO"
        /*0018*/ 	.short	0x0002
        /*001a*/ 	.short	0x0064
        /*001c*/ 	.short	0x0082
	.zero		2


//--------------------- .nv.info                  --------------------------
	.section	.nv.info,"",@"SHT_CUDA_INFO"
	.align	4


	//----- nvinfo : EIATTR_REGCOUNT
	.align		4
        /*0000*/ 	.byte	0x04, 0x2f
        /*0002*/ 	.short	(.L_10 - .L_9)
	.align		4
.L_9:
        /*0004*/ 	.word	index@(_Z9sim_rollsPiS_i)
        /*0008*/ 	.word	0x0000001f


	//----- nvinfo : EIATTR_FRAME_SIZE
	.align		4
.L_10:
        /*000c*/ 	.byte	0x04, 0x11
        /*000e*/ 	.short	(.L_12 - .L_11)
	.align		4
.L_11:
        /*0010*/ 	.word	index@(_Z9sim_rollsPiS_i)
        /*0014*/ 	.word	0x00000030


	//----- nvinfo : EIATTR_MIN_STACK_SIZE
	.align		4
.L_12:
        /*0018*/ 	.byte	0x04, 0x12
        /*001a*/ 	.short	(.L_14 - .L_13)
	.align		4
.L_13:
        /*001c*/ 	.word	index@(_Z9sim_rollsPiS_i)
        /*0020*/ 	.word	0x00000030
.L_14:


//--------------------- .nv.compat                --------------------------
	.section	.nv.compat,"",@"SHT_CUDA_COMPAT_INFO"
	.align	4
        /*0000*/ 	.byte	0x02, 0x09, 0x00, 0x00, 0x02, 0x02, 0x01, 0x00, 0x02, 0x05, 0x05, 0x00, 0x03, 0x07, 0x01, 0x01
        /*0010*/ 	.byte	0x02, 0x03, 0x00, 0x00, 0x02, 0x06, 0x01, 0x00, 0x04, 0x0b, 0x08, 0x00, 0x09, 0x00, 0x00, 0x00
        /*0020*/ 	.byte	0x00, 0x00, 0x00, 0x00


//--------------------- .nv.info._Z9sim_rollsPiS_i --------------------------
	.section	.nv.info._Z9sim_rollsPiS_i,"",@"SHT_CUDA_INFO"
	.sectionflags	@""
	.align	4


	//----- nvinfo : EIATTR_CUDA_API_VERSION
	.align		4
        /*0000*/ 	.byte	0x04, 0x37
        /*0002*/ 	.short	(.L_16 - .L_15)
.L_15:
        /*0004*/ 	.word	0x00000082


	//----- nvinfo : EIATTR_KPARAM_INFO
	.align		4
.L_16:
        /*0008*/ 	.byte	0x04, 0x17
        /*000a*/ 	.short	(.L_18 - .L_17)
.L_17:
        /*000c*/ 	.word	0x00000000
        /*0010*/ 	.short	0x0002
        /*0012*/ 	.short	0x0010
        /*0014*/ 	.byte	0x00, 0xf0, 0x11, 0x00


	//----- nvinfo : EIATTR_KPARAM_INFO
	.align		4
.L_18:
        /*0018*/ 	.byte	0x04, 0x17
        /*001a*/ 	.short	(.L_20 - .L_19)
.L_19:
        /*001c*/ 	.word	0x00000000
        /*0020*/ 	.short	0x0001
        /*0022*/ 	.short	0x0008
        /*0024*/ 	.byte	0x00, 0xf5, 0x21, 0x00


	//----- nvinfo : EIATTR_KPARAM_INFO
	.align		4
.L_20:
        /*0028*/ 	.byte	0x04, 0x17
        /*002a*/ 	.short	(.L_22 - .L_21)
.L_21:
        /*002c*/ 	.word	0x00000000
        /*0030*/ 	.short	0x0000
        /*0032*/ 	.short	0x0000
        /*0034*/ 	.byte	0x00, 0xf5, 0x21, 0x00


	//----- nvinfo : EIATTR_SPARSE_MMA_MASK
	.align		4
.L_22:
        /*0038*/ 	.byte	0x03, 0x50
        /*003a*/ 	.short	0x0000


	//----- nvinfo : EIATTR_MAXREG_COUNT
	.align		4
        /*003c*/ 	.byte	0x03, 0x1b
        /*003e*/ 	.short	0x00ff


	//----- nvinfo : EIATTR_MERCURY_ISA_VERSION
	.align		4
        /*0040*/ 	.byte	0x03, 0x5f
        /*0042*/ 	.short	0x0101


	//----- nvinfo : EIATTR_INT_WARP_WIDE_INSTR_OFFSETS
	.align		4
        /*0044*/ 	.byte	0x04, 0x31
        /*0046*/ 	.short	(.L_24 - .L_23)


	//   ....[0]....
.L_23:
        /*0048*/ 	.word	0x00003780


	//   ....[1]....
        /*004c*/ 	.word	0x00003790


	//----- nvinfo : EIATTR_VRC_CTA_INIT_COUNT
	.align		4
.L_24:
        /*0050*/ 	.byte	0x02, 0x4a
	.zero		1
	.zero		1


	//----- nvinfo : EIATTR_EXIT_INSTR_OFFSETS
	.align		4
        /*0054*/ 	.byte	0x04, 0x1c
        /*0056*/ 	.short	(.L_26 - .L_25)


	//   ....[0]....
.L_25:
        /*0058*/ 	.word	0x00000070


	//   ....[1]....
        /*005c*/ 	.word	0x000000c0


	//   ....[2]....
        /*0060*/ 	.word	0x00002760


	//   ....[3]....
        /*0064*/ 	.word	0x00002790


	//   ....[4]....
        /*0068*/ 	.word	0x00003850


	//----- nvinfo : EIATTR_CRS_STACK_SIZE
	.align		4
.L_26:
        /*006c*/ 	.byte	0x04, 0x1e
        /*006e*/ 	.short	(.L_28 - .L_27)
.L_27:
        /*0070*/ 	.word	0x00000000


	//----- nvinfo : EIATTR_CBANK_PARAM_SIZE
	.align		4
.L_28:
        /*0074*/ 	.byte	0x03, 0x19
        /*0076*/ 	.short	0x0014


	//----- nvinfo : EIATTR_PARAM_CBANK
	.align		4
        /*0078*/ 	.byte	0x04, 0x0a
        /*007a*/ 	.short	(.L_30 - .L_29)
	.align		4
.L_29:
        /*007c*/ 	.word	index@(.nv.constant0._Z9sim_rollsPiS_i)
        /*0080*/ 	.short	0x0380
        /*0082*/ 	.short	0x0014


	//----- nvinfo : EIATTR_SW_WAR
	.align		4
.L_30:
        /*0084*/ 	.byte	0x04, 0x36
        /*0086*/ 	.short	(.L_32 - .L_31)
.L_31:
        /*0088*/ 	.word	0x00000008
.L_32:


//--------------------- .nv.callgraph             --------------------------
	.section	.nv.callgraph,"",@"SHT_CUDA_CALLGRAPH"
	.align	4
	.sectionentsize	8
	.align		4
        /*0000*/ 	.word	0x00000000
	.align		4
        /*0004*/ 	.word	0xffffffff
	.align		4
        /*0008*/ 	.word	0x00000000
	.align		4
        /*000c*/ 	.word	0xfffffffe
	.align		4
        /*0010*/ 	.word	0x00000000
	.align		4
        /*0014*/ 	.word	0xfffffffd
	.align		4
        /*0018*/ 	.word	0x00000000
	.align		4
        /*001c*/ 	.word	0xfffffffc


//--------------------- .nv.constant4             --------------------------
	.section	.nv.constant4,"a",@progbits
	.align	8
	.align		8
.nv.constant4:
        /*0000*/ 	.dword	precalc_xorwow_matrix
	.align		8
        /*0008*/ 	.dword	precalc_xorwow_offset_matrix
	.align		8
        /*0010*/ 	.dword	mrg32k3aM1
	.align		8
        /*0018*/ 	.dword	mrg32k3aM2
	.align		8
        /*0020*/ 	.dword	mrg32k3aM1SubSeq
	.align		8
        /*0028*/ 	.dword	mrg32k3aM2SubSeq
	.align		8
        /*0030*/ 	.dword	mrg32k3aM1Seq
	.align		8
        /*0038*/ 	.dword	mrg32k3aM2Seq


//--------------------- .nv.constant3             --------------------------
	.section	.nv.constant3,"a",@progbits
	.align	8
.nv.constant3:
	.type		__cr_lgamma_table,@object
	.size		__cr_lgamma_table,(.L_8 - __cr_lgamma_table)
__cr_lgamma_table:
        /*0000*/ 	.byte	0x00, 0x00, 0x00, 0x00, 0x00, 0x00, 0x00, 0x00, 0x00, 0x00, 0x00, 0x00, 0x00, 0x00, 0x00, 0x00
        /*0010*/ 	.byte	0xef, 0x39, 0xfa, 0xfe, 0x42, 0x2e, 0xe6, 0x3f, 0x02, 0x20, 0x2a, 0xfa, 0x0b, 0xab, 0xfc, 0x3f
        /*0020*/ 	.byte	0xf9, 0x2c, 0x92, 0x7c, 0xa7, 0x6c, 0x09, 0x40, 0xc9, 0x79, 0x44, 0x3c, 0x64, 0x26, 0x13, 0x40
        /*0030*/ 	.byte	0xca, 0x01, 0xcf, 0x3a, 0x27, 0x51, 0x1a, 0x40, 0x30, 0xcc, 0x2d, 0xf3, 0xe1, 0x0c, 0x21, 0x40
        /*0040*/ 	.byte	0x0d, 0xb7, 0xfc, 0x82, 0x8e, 0x35, 0x25, 0x40
.L_8:


//--------------------- .text._Z9sim_rollsPiS_i   --------------------------
	.section	.text._Z9sim_rollsPiS_i,"ax",@progbits
	.align	128
        .global         _Z9sim_rollsPiS_i
        .type           _Z9sim_rollsPiS_i,@function
        .size           _Z9sim_rollsPiS_i,(.L_x_14 - _Z9sim_rollsPiS_i)
        .other          _Z9sim_rollsPiS_i,@"STO_CUDA_ENTRY STV_DEFAULT"
_Z9sim_rollsPiS_i:
.text._Z9sim_rollsPiS_i:
[----:B------:R-:W0:Y:S01]  /*0000*/  LDC R1, c[0x0][0x37c] ;  /* 0x0000df00ff017b82 */ /* 0x000e220000000800 */
[----:B------:R-:W1:Y:S07]  /*0010*/  S2R R0, SR_TID.X ;  /* 0x0000000000007919 */ /* 0x000e6e0000002100 */
[----:B------:R-:W1:Y:S01]  /*0020*/  S2UR UR4, SR_CTAID.X ;  /* 0x00000000000479c3 */ /* 0x000e620000002500 */
[----:B0-----:R-:W-:-:S07]  /*0030*/  VIADD R1, R1, 0xffffffd0 ;  /* 0xffffffd001017836 */ /* 0x001fce0000000000 */
[----:B------:R-:W1:Y:S02]  /*0040*/  LDC R15, c[0x0][0x360] ;  /* 0x0000d800ff0f7b82 */ /* 0x000e640000000800 */
[----:B-1----:R-:W-:-:S05]  /*0050*/  IMAD R15, R15, UR4, R0 ;  /* 0x000000040f0f7c24 */ /* 0x002fca000f8e0200 */
[----:B------:R-:W-:-:S13]  /*0060*/  ISETP.GT.AND P0, PT, R15, 0x3b9ac9ff, PT ;  /* 0x3b9ac9ff0f00780c */ /* 0x000fda0003f04270 */
[----:B------:R-:W-:Y:S05]  /*0070*/  @P0 EXIT ;  /* 0x000000000000094d */ /* 0x000fea0003800000 */
[----:B------:R-:W0:Y:S01]  /*0080*/  LDC.64 R2, c[0x0][0x380] ;  /* 0x0000e000ff027b82 */ /* 0x000e220000000a00 */
[----:B------:R-:W0:Y:S02]  /*0090*/  LDCU.64 UR6, c[0x0][0x358] ;  /* 0x00006b00ff0677ac */ /* 0x000e240008000a00 */
[----:B0-----:R-:W2:Y:S02]  /*00a0*/  LDG.E R2, desc[UR6][R2.64] ;  /* 0x0000000602027981 */ /* 0x001ea4000c1e1900 */
[----:B--2---:R-:W-:-:S13]  /*00b0*/  ISETP.GT.AND P0, PT, R2, 0xb0, PT ;  /* 0x000000b00200780c */ /* 0x004fda0003f04270 */
[----:B------:R-:W-:Y:S05]  /*00c0*/  @P0 EXIT ;  /* 0x000000000000094d */ /* 0x000fea0003800000 */
[----:B------:R-:W0:Y:S01]  /*00d0*/  LDC R2, c[0x0][0x390] ;  /* 0x0000e400ff027b82 */ /* 0x000e220000000800 */
[----:B------:R-:W-:Y:S01]  /*00e0*/  IMAD.MOV.U32 R3, RZ, RZ, -0x266e14b1 ;  /* 0xd991eb4fff037424 */ /* 0x000fe200078e00ff */
[----:B------:R-:W-:Y:S01]  /*00f0*/  BSSY.RECONVERGENT B0, `(.L_x_0) ;  /* 0x0000262000007945 */ /* 0x000fe20003800200 */
[C---:B0-----:R-:W-:Y:S02]  /*0100*/  LOP3.LUT R0, R2.reuse, 0xaad26b49, RZ, 0x3c, !PT ;  /* 0xaad26b4902007812 */ /* 0x041fe400078e3cff */
[----:B------:R-:W-:-:S03]  /*0110*/  ISETP.GT.AND P0, PT, R2, -0x1, PT ;  /* 0xffffffff0200780c */ /* 0x000fc60003f04270 */
[----:B------:R-:W-:Y:S01]  /*0120*/  IMAD R0, R0, 0x4182bed5, RZ ;  /* 0x4182bed500007824 */ /* 0x000fe200078e02ff */
[----:B------:R-:W-:Y:S02]  /*0130*/  SEL R3, R3, 0x8bf16996, P0 ;  /* 0x8bf1699603037807 */ /* 0x000fe40000000000 */
[----:B------:R-:W-:Y:S01]  /*0140*/  ISETP.NE.AND P0, PT, R15, RZ, PT ;  /* 0x000000ff0f00720c */ /* 0x000fe20003f05270 */
[C---:B------:R-:W-:Y:S01]  /*0150*/  VIADD R7, R0.reuse, 0x75bcd15 ;  /* 0x075bcd1500077836 */ /* 0x040fe20000000000 */
[C---:B------:R-:W-:Y:S01]  /*0160*/  IADD3 R6, PT, PT, R3.reuse, 0x64f0c9, R0 ;  /* 0x0064f0c903067810 */ /* 0x040fe20007ffe000 */
[C---:B------:R-:W-:Y:S01]  /*0170*/  VIADD R5, R3.reuse, 0x1f123bb5 ;  /* 0x1f123bb503057836 */ /* 0x040fe20000000000 */
[----:B------:R-:W-:Y:S01]  /*0180*/  LOP3.LUT R2, R3, 0x5491333, RZ, 0x3c, !PT ;  /* 0x0549133303027812 */ /* 0x000fe200078e3cff */
[C---:B------:R-:W-:Y:S01]  /*0190*/  VIADD R3, R0.reuse, 0x583f19 ;  /* 0x00583f1900037836 */ /* 0x040fe20000000000 */
[----:B------:R-:W-:Y:S01]  /*01a0*/  LOP3.LUT R4, R0, 0x159a55e5, RZ, 0x3c, !PT ;  /* 0x159a55e500047812 */ /* 0x000fe200078e3cff */
[----:B------:R0:W-:Y:S04]  /*01b0*/  STL.64 [R1], R6 ;  /* 0x0000000601007387 */ /* 0x0001e80000100a00 */
[----:B------:R0:W-:Y:S04]  /*01c0*/  STL.64 [R1+0x8], R4 ;  /* 0x0000080401007387 */ /* 0x0001e80000100a00 */
[----:B------:R0:W-:Y:S01]  /*01d0*/  STL.64 [R1+0x10], R2 ;  /* 0x0000100201007387 */ /* 0x0001e20000100a00 */
[----:B------:R-:W-:Y:S05]  /*01e0*/  @!P0 BRA `(.L_x_1) ;  /* 0x0000002400488947 */ /* 0x000fea0003800000 */
[--C-:B------:R-:W-:Y:S01]  /*01f0*/  SHF.R.S32.HI R14, RZ, 0x1f, R15.reuse ;  /* 0x0000001fff0e7819 */ /* 0x100fe2000001140f */
[----:B------:R-:W-:Y:S02]  /*0200*/  IMAD.MOV.U32 R13, RZ, RZ, R15 ;  /* 0x000000ffff0d7224 */ /* 0x000fe400078e000f */
[----:B------:R-:W-:-:S07]  /*0210*/  IMAD.MOV.U32 R12, RZ, RZ, RZ ;  /* 0x000000ffff0c7224 */ /* 0x000fce00078e00ff */
.L_x_10:
[----:B------:R-:W-:Y:S01]  /*0220*/  LOP3.LUT R0, R13, 0x3, RZ, 0xc0, !PT ;  /* 0x000000030d007812 */ /* 0x000fe200078ec0ff */
[----:B------:R-:W-:Y:S03]  /*0230*/  BSSY.RECONVERGENT B1, `(.L_x_2) ;  /* 0x0000247000017945 */ /* 0x000fe60003800200 */
[----:B------:R-:W-:-:S04]  /*0240*/  ISETP.NE.U32.AND P0, PT, R0, RZ, PT ;  /* 0x000000ff0000720c */ /* 0x000fc80003f05070 */
[----:B------:R-:W-:-:S13]  /*0250*/  ISETP.NE.AND.EX P0, PT, RZ, RZ, PT, P0 ;  /* 0x000000ffff00720c */ /* 0x000fda0003f05300 */
[----:B-1----:R-:W-:Y:S05]  /*0260*/  @!P0 BRA `(.L_x_3) ;  /* 0x00000024000c8947 */ /* 0x002fea0003800000 */
[----:B------:R-:W1:Y:S01]  /*0270*/  LDC.64 R8, c[0x4][RZ] ;  /* 0x01000000ff087b82 */ /* 0x000e620000000a00 */
[----:B------:R-:W-:Y:S01]  /*0280*/  IMAD.MOV.U32 R0, RZ, RZ, RZ ;  /* 0x000000ffff007224 */ /* 0x000fe200078e00ff */
[----:B0-----:R-:W-:Y:S02]  /*0290*/  CS2R R2, SRZ ;  /* 0x0000000000027805 */ /* 0x001fe4000001ff00 */
[----:B------:R-:W-:Y:S01]  /*02a0*/  CS2R R4, SRZ ;  /* 0x0000000000047805 */ /* 0x000fe2000001ff00 */
[----:B------:R-:W-:Y:S02]  /*02b0*/  IMAD.MOV.U32 R7, RZ, RZ, RZ ;  /* 0x000000ffff077224 */ /* 0x000fe400078e00ff */
[----:B-1----:R-:W-:-:S07]  /*02c0*/  IMAD.WIDE.U32 R8, R12, 0xc80, R8 ;  /* 0x00000c800c087825 */ /* 0x002fce00078e0008 */
.L_x_5:
[----:B------:R-:W-:-:S06]  /*02d0*/  IMAD R16, R0, 0x4, R1 ;  /* 0x0000000400107824 */ /* 0x000fcc00078e0201 */
[----:B------:R-:W5:Y:S01]  /*02e0*/  LDL R16, [R16+0x4] ;  /* 0x0000040010107983 */ /* 0x000f620000100800 */
[----:B------:R-:W-:-:S05]  /*02f0*/  UMOV UR4, URZ ;  /* 0x000000ff00047c82 */ /* 0x000fca0008000000 */
.L_x_4:
[----:B-----5:R-:W-:Y:S01]  /*0300*/  SHF.R.U32.HI R21, RZ, UR4, R16 ;  /* 0x00000004ff157c19 */ /* 0x020fe20008011610 */
[----:B------:R-:W-:-:S03]  /*0310*/  IMAD.SHL.U32 R10, R0, 0x20, RZ ;  /* 0x00000020000a7824 */ /* 0x000fc600078e00ff */
[----:B------:R-:W-:Y:S01]  /*0320*/  LOP3.LUT R11, R21, 0x1, RZ, 0xc0, !PT ;  /* 0x00000001150b7812 */ /* 0x000fe200078ec0ff */
[----:B------:R-:W-:-:S03]  /*0330*/  VIADD R10, R10, UR4 ;  /* 0x000000040a0a7c36 */ /* 0x000fc60008000000 */
[----:B------:R-:W-:Y:S01]  /*0340*/  ISETP.NE.U32.AND P0, PT, R11, 0x1, PT ;  /* 0x000000010b00780c */ /* 0x000fe20003f05070 */
[----:B------:R-:W-:-:S03]  /*0350*/  IMAD R11, R10, 0x5, RZ ;  /* 0x000000050a0b7824 */ /* 0x000fc600078e02ff */
[----:B------:R-:W-:Y:S01]  /*0360*/  R2P PR, R21, 0x7e ;  /* 0x0000007e15007804 */ /* 0x000fe20000000000 */
[----:B------:R-:W-:-:S08]  /*0370*/  IMAD.WIDE.U32 R10, R11, 0x4, R8 ;  /* 0x000000040b0a7825 */ /* 0x000fd000078e0008 */
[----:B------:R-:W2:Y:S04]  /*0380*/  @!P0 LDG.E R20, desc[UR6][R10.64+0x10] ;  /* 0x000010060a148981 */ /* 0x000ea8000c1e1900 */
[----:B------:R-:W3:Y:S04]  /*0390*/  @P1 LDG.E R22, desc[UR6][R10.64+0x24] ;  /* 0x000024060a161981 */ /* 0x000ee8000c1e1900 */
[----:B------:R-:W4:Y:S04]  /*03a0*/  @P2 LDG.E R24, desc[UR6][R10.64+0x38] ;  /* 0x000038060a182981 */ /* 0x000f28000c1e1900 */
[----:B------:R-:W4:Y:S04]  /*03b0*/  @P3 LDG.E R26, desc[UR6][R10.64+0x4c] ;  /* 0x00004c060a1a3981 */ /* 0x000f28000c1e1900 */
[----:B------:R-:W4:Y:S04]  /*03c0*/  @P4 LDG.E R28, desc[UR6][R10.64+0x60] ;  /* 0x000060060a1c4981 */ /* 0x000f28000c1e1900 */
[----:B------:R-:W4:Y:S04]  /*03d0*/  @!P0 LDG.E R18, desc[UR6][R10.64] ;  /* 0x000000060a128981 */ /* 0x000f28000c1e1900 */
[----:B------:R-:W4:Y:S04]  /*03e0*/  @!P0 LDG.E R17, desc[UR6][R10.64+0x4] ;  /* 0x000004060a118981 */ /* 0x000f28000c1e1900 */
[----:B------:R-:W4:Y:S04]  /*03f0*/  @P5 LDG.E R19, desc[UR6][R10.64+0x74] ;  /* 0x000074060a135981 */ /* 0x000f28000c1e1900 */
[----:B------:R-:W4:Y:S04]  /*0400*/  @P1 LDG.E R23, desc[UR6][R10.64+0x20] ;  /* 0x000020060a171981 */ /* 0x000f28000c1e1900 */
[----:B------:R-:W4:Y:S01]  /*0410*/  @P3 LDG.E R25, desc[UR6][R10.64+0x48] ;  /* 0x000048060a193981 */ /* 0x000f22000c1e1900 */
[----:B--2---:R-:W-:-:S03]  /*0420*/  @!P0 LOP3.LUT R3, R3, R20, RZ, 0x3c, !PT ;  /* 0x0000001403038212 */ /* 0x004fc600078e3cff */
[----:B------:R-:W2:Y:S01]  /*0430*/  @P1 LDG.E R20, desc[UR6][R10.64+0x14] ;  /* 0x000014060a141981 */ /* 0x000ea2000c1e1900 */
[----:B---3--:R-:W-:-:S03]  /*0440*/  @P1 LOP3.LUT R3, R3, R22, RZ, 0x3c, !PT ;  /* 0x0000001603031212 */ /* 0x008fc600078e3cff */
[----:B------:R-:W3:Y:S01]  /*0450*/  @P1 LDG.E R22, desc[UR6][R10.64+0x1c] ;  /* 0x00001c060a161981 */ /* 0x000ee2000c1e1900 */
[----:B----4-:R-:W-:-:S03]  /*0460*/  @P2 LOP3.LUT R3, R3, R24, RZ, 0x3c, !PT ;  /* 0x0000001803032212 */ /* 0x010fc600078e3cff */
[----:B------:R-:W4:Y:S01]  /*0470*/  @P2 LDG.E R24, desc[UR6][R10.64+0x28] ;  /* 0x000028060a182981 */ /* 0x000f22000c1e1900 */
[----:B------:R-:W-:-:S03]  /*0480*/  @P3 LOP3.LUT R3, R3, R26, RZ, 0x3c, !PT ;  /* 0x0000001a03033212 */ /* 0x000fc600078e3cff */
[----:B------:R-:W3:Y:S01]  /*0490*/  @P6 LDG.E R26, desc[UR6][R10.64+0x88] ;  /* 0x000088060a1a6981 */ /* 0x000ee2000c1e1900 */
[----:B------:R-:W-:Y:S02]  /*04a0*/  @P4 LOP3.LUT R3, R3, R28, RZ, 0x3c, !PT ;  /* 0x0000001c03034212 */ /* 0x000fe400078e3cff */
[----:B------:R-:W-:Y:S02]  /*04b0*/  @!P0 LOP3.LUT R7, R7, R18, RZ, 0x3c, !PT ;  /* 0x0000001207078212 */ /* 0x000fe400078e3cff */
[----:B------:R-:W3:Y:S01]  /*04c0*/  @!P0 LDG.E R18, desc[UR6][R10.64+0x8] ;  /* 0x000008060a128981 */ /* 0x000ee2000c1e1900 */
[----:B------:R-:W-:-:S03]  /*04d0*/  @!P0 LOP3.LUT R4, R4, R17, RZ, 0x3c, !PT ;  /* 0x0000001104048212 */ /* 0x000fc600078e3cff */
[----:B------:R-:W3:Y:S01]  /*04e0*/  @!P0 LDG.E R17, desc[UR6][R10.64+0xc] ;  /* 0x00000c060a118981 */ /* 0x000ee2000c1e1900 */
[----:B------:R-:W-:-:S03]  /*04f0*/  @P5 LOP3.LUT R3, R3, R19, RZ, 0x3c, !PT ;  /* 0x0000001303035212 */ /* 0x000fc600078e3cff */
[----:B------:R-:W3:Y:S01]  /*0500*/  @P1 LDG.E R19, desc[UR6][R10.64+0x18] ;  /* 0x000018060a131981 */ /* 0x000ee2000c1e1900 */
[----:B--2---:R-:W-:-:S03]  /*0510*/  @P1 LOP3.LUT R7, R7, R20, RZ, 0x3c, !PT ;  /* 0x0000001407071212 */ /* 0x004fc600078e3cff */
[----:B------:R-:W2:Y:S01]  /*0520*/  @P3 LDG.E R20, desc[UR6][R10.64+0x3c] ;  /* 0x00003c060a143981 */ /* 0x000ea2000c1e1900 */
[----:B----4-:R-:W-:-:S03]  /*0530*/  @P2 LOP3.LUT R7, R7, R24, RZ, 0x3c, !PT ;  /* 0x0000001807072212 */ /* 0x010fc600078e3cff */
[----:B------:R-:W4:Y:S01]  /*0540*/  @P4 LDG.E R24, desc[UR6][R10.64+0x50] ;  /* 0x000050060a184981 */ /* 0x000f22000c1e1900 */
[----:B---3--:R-:W-:-:S03]  /*0550*/  @!P0 LOP3.LUT R5, R5, R18, RZ, 0x3c, !PT ;  /* 0x0000001205058212 */ /* 0x008fc600078e3cff */
[----:B------:R-:W3:Y:S01]  /*0560*/  @P2 LDG.E R18, desc[UR6][R10.64+0x30] ;  /* 0x000030060a122981 */ /* 0x000ee2000c1e1900 */
[----:B------:R-:W-:-:S03]  /*0570*/  @!P0 LOP3.LUT R2, R2, R17, RZ, 0x3c, !PT ;  /* 0x0000001102028212 */ /* 0x000fc600078e3cff */
[----:B------:R-:W3:Y:S01]  /*0580*/  @P2 LDG.E R17, desc[UR6][R10.64+0x2c] ;  /* 0x00002c060a112981 */ /* 0x000ee2000c1e1900 */
[----:B------:R-:W-:-:S03]  /*0590*/  @P1 LOP3.LUT R4, R4, R19, RZ, 0x3c, !PT ;  /* 0x0000001304041212 */ /* 0x000fc600078e3cff */
[----:B------:R-:W3:Y:S01]  /*05a0*/  @P2 LDG.E R19, desc[UR6][R10.64+0x34] ;  /* 0x000034060a132981 */ /* 0x000ee2000c1e1900 */
[----:B------:R-:W-:Y:S02]  /*05b0*/  @P1 LOP3.LUT R5, R5, R22, RZ, 0x3c, !PT ;  /* 0x0000001605051212 */ /* 0x000fe400078e3cff */
[----:B------:R-:W-:Y:S01]  /*05c0*/  @P1 LOP3.LUT R2, R2, R23, RZ, 0x3c, !PT ;  /* 0x0000001702021212 */ /* 0x000fe200078e3cff */
[----:B------:R-:W3:Y:S04]  /*05d0*/  @P3 LDG.E R22, desc[UR6][R10.64+0x44] ;  /* 0x000044060a163981 */ /* 0x000ee8000c1e1900 */
[----:B------:R-:W3:Y:S01]  /*05e0*/  @P3 LDG.E R23, desc[UR6][R10.64+0x40] ;  /* 0x000040060a173981 */ /* 0x000ee2000c1e1900 */
[----:B--2---:R-:W-:-:S03]  /*05f0*/  @P3 LOP3.LUT R7, R7, R20, RZ, 0x3c, !PT ;  /* 0x0000001407073212 */ /* 0x004fc600078e3cff */
[----:B------:R-:W2:Y:S01]  /*0600*/  @P5 LDG.E R20, desc[UR6][R10.64+0x64] ;  /* 0x000064060a145981 */ /* 0x000ea2000c1e1900 */
[----:B----4-:R-:W-:-:S03]  /*0610*/  @P4 LOP3.LUT R7, R7, R24, RZ, 0x3c, !PT ;  /* 0x0000001807074212 */ /* 0x010fc600078e3cff */
[----:B------:R-:W4:Y:S01]  /*0620*/  @P6 LDG.E R24, desc[UR6][R10.64+0x78] ;  /* 0x000078060a186981 */ /* 0x000f22000c1e1900 */
[----:B---3--:R-:W-:-:S03]  /*0630*/  @P2 LOP3.LUT R5, R5, R18, RZ, 0x3c, !PT ;  /* 0x0000001205052212 */ /* 0x008fc600078e3cff */
[----:B------:R-:W3:Y:S01]  /*0640*/  @P4 LDG.E R18, desc[UR6][R10.64+0x58] ;  /* 0x000058060a124981 */ /* 0x000ee2000c1e1900 */
[----:B------:R-:W-:-:S03]  /*0650*/  @P2 LOP3.LUT R4, R4, R17, RZ, 0x3c, !PT ;  /* 0x0000001104042212 */ /* 0x000fc600078e3cff */
[----:B------:R-:W3:Y:S01]  /*0660*/  @P4 LDG.E R17, desc[UR6][R10.64+0x54] ;  /* 0x000054060a114981 */ /* 0x000ee2000c1e1900 */
[----:B------:R-:W-:-:S03]  /*0670*/  @P2 LOP3.LUT R2, R2, R19, RZ, 0x3c, !PT ;  /* 0x0000001302022212 */ /* 0x000fc600078e3cff */
[----:B------:R-:W3:Y:S01]  /*0680*/  @P4 LDG.E R19, desc[UR6][R10.64+0x5c] ;  /* 0x00005c060a134981 */ /* 0x000ee2000c1e1900 */
[----:B------:R-:W-:Y:S02]  /*0690*/  @P3 LOP3.LUT R5, R5, R22, RZ, 0x3c, !PT ;  /* 0x0000001605053212 */ /* 0x000fe400078e3cff */
[----:B------:R-:W-:Y:S01]  /*06a0*/  @P3 LOP3.LUT R2, R2, R25, RZ, 0x3c, !PT ;  /* 0x0000001902023212 */ /* 0x000fe200078e3cff */
[----:B------:R-:W3:Y:S01]  /*06b0*/  @P5 LDG.E R22, desc[UR6][R10.64+0x6c] ;  /* 0x00006c060a165981 */ /* 0x000ee2000c1e1900 */
[----:B------:R-:W-:-:S03]  /*06c0*/  @P3 LOP3.LUT R4, R4, R23, RZ, 0x3c, !PT ;  /* 0x0000001704043212 */ /* 0x000fc600078e3cff */
[----:B------:R-:W3:Y:S04]  /*06d0*/  @P5 LDG.E R23, desc[UR6][R10.64+0x68] ;  /* 0x000068060a175981 */ /* 0x000ee8000c1e1900 */
[----:B------:R-:W3:Y:S01]  /*06e0*/  @P5 LDG.E R25, desc[UR6][R10.64+0x70] ;  /* 0x000070060a195981 */ /* 0x000ee2000c1e1900 */
[----:B------:R-:W-:Y:S02]  /*06f0*/  LOP3.LUT P0, RZ, R21, 0x80, RZ, 0xc0, !PT ;  /* 0x0000008015ff7812 */ /* 0x000fe4000780c0ff */
[----:B--2---:R-:W-:-:S11]  /*0700*/  @P5 LOP3.LUT R7, R7, R20, RZ, 0x3c, !PT ;  /* 0x0000001407075212 */ /* 0x004fd600078e3cff */
        /* <DEDUP_REMOVED lines=15> */
[----:B------:R-:W-:Y:S02]  /*0800*/  @P6 LOP3.LUT R3, R3, R26, RZ, 0x3c, !PT ;  /* 0x0000001a03036212 */ /* 0x000fe400078e3cff */
[----:B--2---:R-:W-:Y:S02]  /*0810*/  @P0 LOP3.LUT R7, R7, R20, RZ, 0x3c, !PT ;  /* 0x0000001407070212 */ /* 0x004fe400078e3cff */
[----:B----4-:R-:W-:Y:S02]  /*0820*/  @P0 LOP3.LUT R3, R3, R24, RZ, 0x3c, !PT ;  /* 0x0000001803030212 */ /* 0x010fe400078e3cff */
[----:B---3--:R-:W-:Y:S02]  /*0830*/  @P6 LOP3.LUT R5, R5, R18, RZ, 0x3c, !PT ;  /* 0x0000001205056212 */ /* 0x008fe400078e3cff */
[----:B------:R-:W-:Y:S02]  /*0840*/  @P6 LOP3.LUT R4, R4, R17, RZ, 0x3c, !PT ;  /* 0x0000001104046212 */ /* 0x000fe400078e3cff */
[----:B------:R-:W-:-:S02]  /*0850*/  @P6 LOP3.LUT R2, R2, R19, RZ, 0x3c, !PT ;  /* 0x0000001302026212 */ /* 0x000fc400078e3cff */
[----:B------:R-:W-:Y:S02]  /*0860*/  @P0 LOP3.LUT R5, R5, R22, RZ, 0x3c, !PT ;  /* 0x0000001605050212 */ /* 0x000fe400078e3cff */
[----:B------:R-:W-:Y:S02]  /*0870*/  @P0 LOP3.LUT R4, R4, R23, RZ, 0x3c, !PT ;  /* 0x0000001704040212 */ /* 0x000fe400078e3cff */
[----:B------:R-:W-:Y:S02]  /*0880*/  @P0 LOP3.LUT R2, R2, R25, RZ, 0x3c, !PT ;  /* 0x0000001902020212 */ /* 0x000fe400078e3cff */
[----:B------:R-:W-:-:S13]  /*0890*/  R2P PR, R21.B1, 0x7f ;  /* 0x0000007f15007804 */ /* 0x000fda0000001000 */
[----:B------:R-:W2:Y:S04]  /*08a0*/  @P0 LDG.E R18, desc[UR6][R10.64+0xa0] ;  /* 0x0000a0060a120981 */ /* 0x000ea8000c1e1900 */
[----:B------:R-:W3:Y:S04]  /*08b0*/  @P0 LDG.E R17, desc[UR6][R10.64+0xa4] ;  /* 0x0000a4060a110981 */ /* 0x000ee8000c1e1900 */
[----:B------:R-:W4:Y:S04]  /*08c0*/  @P0 LDG.E R20, desc[UR6][R10.64+0xa8] ;  /* 0x0000a8060a140981 */ /* 0x000f28000c1e1900 */
[----:B------:R-:W4:Y:S04]  /*08d0*/  @P0 LDG.E R19, desc[UR6][R10.64+0xac] ;  /* 0x0000ac060a130981 */ /* 0x000f28000c1e1900 */
[----:B------:R-:W4:Y:S04]  /*08e0*/  @P0 LDG.E R22, desc[UR6][R10.64+0xb0] ;  /* 0x0000b0060a160981 */ /* 0x000f28000c1e1900 */
[----:B------:R-:W4:Y:S04]  /*08f0*/  @P1 LDG.E R24, desc[UR6][R10.64+0xb4] ;  /* 0x0000b4060a181981 */ /* 0x000f28000c1e1900 */
[----:B------:R-:W4:Y:S04]  /*0900*/  @P1 LDG.E R26, desc[UR6][R10.64+0xbc] ;  /* 0x0000bc060a1a1981 */ /* 0x000f28000c1e1900 */
[----:B------:R-:W4:Y:S04]  /*0910*/  @P1 LDG.E R23, desc[UR6][R10.64+0xb8] ;  /* 0x0000b8060a171981 */ /* 0x000f28000c1e1900 */
[----:B------:R-:W4:Y:S04]  /*0920*/  @P1 LDG.E R28, desc[UR6][R10.64+0xc4] ;  /* 0x0000c4060a1c1981 */ /* 0x000f28000c1e1900 */
[----:B------:R-:W4:Y:S01]  /*0930*/  @P1 LDG.E R25, desc[UR6][R10.64+0xc0] ;  /* 0x0000c0060a191981 */ /* 0x000f22000c1e1900 */
[----:B--2---:R-:W-:-:S03]  /*0940*/  @P0 LOP3.LUT R7, R7, R18, RZ, 0x3c, !PT ;  /* 0x0000001207070212 */ /* 0x004fc600078e3cff */
[----:B------:R-:W2:Y:S01]  /*0950*/  @P2 LDG.E R18, desc[UR6][R10.64+0xc8] ;  /* 0x0000c8060a122981 */ /* 0x000ea2000c1e1900 */
[----:B---3--:R-:W-:-:S03]  /*0960*/  @P0 LOP3.LUT R4, R4, R17, RZ, 0x3c, !PT ;  /* 0x0000001104040212 */ /* 0x008fc600078e3cff */
[----:B------:R-:W3:Y:S01]  /*0970*/  @P2 LDG.E R17, desc[UR6][R10.64+0xcc] ;  /* 0x0000cc060a112981 */ /* 0x000ee2000c1e1900 */
[----:B----4-:R-:W-:-:S03]  /*0980*/  @P0 LOP3.LUT R5, R5, R20, RZ, 0x3c, !PT ;  /* 0x0000001405050212 */ /* 0x010fc600078e3cff */
[----:B------:R-:W4:Y:S01]  /*0990*/  @P3 LDG.E R20, desc[UR6][R10.64+0xec] ;  /* 0x0000ec060a143981 */ /* 0x000f22000c1e1900 */
[----:B------:R-:W-:-:S03]  /*09a0*/  @P0 LOP3.LUT R2, R2, R19, RZ, 0x3c, !PT ;  /* 0x0000001302020212 */ /* 0x000fc600078e3cff */
[----:B------:R-:W4:Y:S01]  /*09b0*/  @P2 LDG.E R19, desc[UR6][R10.64+0xd4] ;  /* 0x0000d4060a132981 */ /* 0x000f22000c1e1900 */
[----:B------:R-:W-:Y:S02]  /*09c0*/  @P0 LOP3.LUT R3, R3, R22, RZ, 0x3c, !PT ;  /* 0x0000001603030212 */ /* 0x000fe400078e3cff */
[----:B------:R-:W-:Y:S01]  /*09d0*/  LOP3.LUT P0, RZ, R21, 0x8000, RZ, 0xc0, !PT ;  /* 0x0000800015ff7812 */ /* 0x000fe2000780c0ff */
[----:B------:R-:W4:Y:S01]  /*09e0*/  @P2 LDG.E R22, desc[UR6][R10.64+0xd0] ;  /* 0x0000d0060a162981 */ /* 0x000f22000c1e1900 */
[----:B------:R-:W-:-:S03]  /*09f0*/  @P1 LOP3.LUT R7, R7, R24, RZ, 0x3c, !PT ;  /* 0x0000001807071212 */ /* 0x000fc600078e3cff */
[----:B------:R-:W4:Y:S01]  /*0a00*/  @P3 LDG.E R21, desc[UR6][R10.64+0xe0] ;  /* 0x0000e0060a153981 */ /* 0x000f22000c1e1900 */
[----:B------:R-:W-:-:S03]  /*0a10*/  @P1 LOP3.LUT R5, R5, R26, RZ, 0x3c, !PT ;  /* 0x0000001a05051212 */ /* 0x000fc600078e3cff */
[----:B------:R-:W4:Y:S01]  /*0a20*/  @P2 LDG.E R24, desc[UR6][R10.64+0xd8] ;  /* 0x0000d8060a182981 */ /* 0x000f22000c1e1900 */
[----:B------:R-:W-:-:S03]  /*0a30*/  @P1 LOP3.LUT R4, R4, R23, RZ, 0x3c, !PT ;  /* 0x0000001704041212 */ /* 0x000fc600078e3cff */
[----:B------:R-:W4:Y:S01]  /*0a40*/  @P3 LDG.E R26, desc[UR6][R10.64+0xdc] ;  /* 0x0000dc060a1a3981 */ /* 0x000f22000c1e1900 */
[----:B------:R-:W-:-:S03]  /*0a50*/  @P1 LOP3.LUT R3, R3, R28, RZ, 0x3c, !PT ;  /* 0x0000001c03031212 */ /* 0x000fc600078e3cff */
[----:B------:R-:W4:Y:S04]  /*0a60*/  @P3 LDG.E R28, desc[UR6][R10.64+0xe4] ;  /* 0x0000e4060a1c3981 */ /* 0x000f28000c1e1900 */
[----:B------:R-:W4:Y:S01]  /*0a70*/  @P3 LDG.E R23, desc[UR6][R10.64+0xe8] ;  /* 0x0000e8060a173981 */ /* 0x000f22000c1e1900 */
[----:B--2---:R-:W-:-:S03]  /*0a80*/  @P2 LOP3.LUT R7, R7, R18, RZ, 0x3c, !PT ;  /* 0x0000001207072212 */ /* 0x004fc600078e3cff */
[----:B------:R-:W2:Y:S01]  /*0a90*/  @P4 LDG.E R18, desc[UR6][R10.64+0xf0] ;  /* 0x0000f0060a124981 */ /* 0x000ea2000c1e1900 */
[----:B---3--:R-:W-:Y:S02]  /*0aa0*/  @P2 LOP3.LUT R4, R4, R17, RZ, 0x3c, !PT ;  /* 0x0000001104042212 */ /* 0x008fe400078e3cff */
[----:B------:R-:W-:Y:S01]  /*0ab0*/  @P1 LOP3.LUT R2, R2, R25, RZ, 0x3c, !PT ;  /* 0x0000001902021212 */ /* 0x000fe200078e3cff */
[----:B------:R-:W3:Y:S03]  /*0ac0*/  @P5 LDG.E R17, desc[UR6][R10.64+0x110] ;  /* 0x000110060a115981 */ /* 0x000ee6000c1e1900 */
[----:B----4-:R-:W-:Y:S02]  /*0ad0*/  @P2 LOP3.LUT R2, R2, R19, RZ, 0x3c, !PT ;  /* 0x0000001302022212 */ /* 0x010fe400078e3cff */
[----:B------:R-:W4:Y:S01]  /*0ae0*/  @P4 LDG.E R19, desc[UR6][R10.64+0xf4] ;  /* 0x0000f4060a134981 */ /* 0x000f22000c1e1900 */
        /* <DEDUP_REMOVED lines=12> */
[----:B--2---:R-:W-:-:S03]  /*0bb0*/  @P4 LOP3.LUT R7, R7, R18, RZ, 0x3c, !PT ;  /* 0x0000001207074212 */ /* 0x004fc600078e3cff */
[----:B------:R-:W2:Y:S01]  /*0bc0*/  @P5 LDG.E R18, desc[UR6][R10.64+0x114] ;  /* 0x000114060a125981 */ /* 0x000ea2000c1e1900 */
[----:B------:R-:W-:-:S03]  /*0bd0*/  @P3 LOP3.LUT R3, R3, R20, RZ, 0x3c, !PT ;  /* 0x0000001403033212 */ /* 0x000fc600078e3cff */
[----:B------:R-:W2:Y:S01]  /*0be0*/  @P6 LDG.E R20, desc[UR6][R10.64+0x118] ;  /* 0x000118060a146981 */ /* 0x000ea2000c1e1900 */
[----:B----4-:R-:W-:-:S03]  /*0bf0*/  @P4 LOP3.LUT R4, R4, R19, RZ, 0x3c, !PT ;  /* 0x0000001304044212 */ /* 0x010fc600078e3cff */
[----:B------:R-:W4:Y:S01]  /*0c00*/  @P6 LDG.E R19, desc[UR6][R10.64+0x11c] ;  /* 0x00011c060a136981 */ /* 0x000f22000c1e1900 */
[----:B---3--:R-:W-:-:S03]  /*0c10*/  @P4 LOP3.LUT R5, R5, R22, RZ, 0x3c, !PT ;  /* 0x0000001605054212 */ /* 0x008fc600078e3cff */
[----:B------:R-:W3:Y:S01]  /*0c20*/  @P6 LDG.E R22, desc[UR6][R10.64+0x120] ;  /* 0x000120060a166981 */ /* 0x000ee2000c1e1900 */
[----:B------:R-:W-:-:S03]  /*0c30*/  @P4 LOP3.LUT R2, R2, R21, RZ, 0x3c, !PT ;  /* 0x0000001502024212 */ /* 0x000fc600078e3cff */
[----:B------:R-:W3:Y:S01]  /*0c40*/  @P0 LDG.E R21, desc[UR6][R10.64+0x130] ;  /* 0x000130060a150981 */ /* 0x000ee2000c1e1900 */
[----:B------:R-:W-:Y:S02]  /*0c50*/  @P4 LOP3.LUT R3, R3, R24, RZ, 0x3c, !PT ;  /* 0x0000001803034212 */ /* 0x000fe400078e3cff */
[----:B------:R-:W-:Y:S01]  /*0c60*/  @P5 LOP3.LUT R2, R2, R17, RZ, 0x3c, !PT ;  /* 0x0000001102025212 */ /* 0x000fe200078e3cff */
[----:B------:R-:W3:Y:S01]  /*0c70*/  @P6 LDG.E R24, desc[UR6][R10.64+0x128] ;  /* 0x000128060a186981 */ /* 0x000ee2000c1e1900 */
[----:B------:R-:W-:-:S03]  /*0c80*/  @P5 LOP3.LUT R7, R7, R26, RZ, 0x3c, !PT ;  /* 0x0000001a07075212 */ /* 0x000fc600078e3cff */
[----:B------:R-:W3:Y:S01]  /*0c90*/  @P6 LDG.E R17, desc[UR6][R10.64+0x124] ;  /* 0x000124060a116981 */ /* 0x000ee2000c1e1900 */
[----:B------:R-:W-:-:S03]  /*0ca0*/  @P5 LOP3.LUT R5, R5, R28, RZ, 0x3c, !PT ;  /* 0x0000001c05055212 */ /* 0x000fc600078e3cff */
[----:B------:R-:W3:Y:S01]  /*0cb0*/  @P0 LDG.E R26, desc[UR6][R10.64+0x12c] ;  /* 0x00012c060a1a0981 */ /* 0x000ee2000c1e1900 */
[----:B------:R-:W-:-:S03]  /*0cc0*/  @P5 LOP3.LUT R4, R4, R23, RZ, 0x3c, !PT ;  /* 0x0000001704045212 */ /* 0x000fc600078e3cff */
[----:B------:R-:W3:Y:S04]  /*0cd0*/  @P0 LDG.E R28, desc[UR6][R10.64+0x13c] ;  /* 0x00013c060a1c0981 */ /* 0x000ee8000c1e1900 */
[----:B------:R-:W3:Y:S01]  /*0ce0*/  @P0 LDG.E R23, desc[UR6][R10.64+0x138] ;  /* 0x000138060a170981 */ /* 0x000ee2000c1e1900 */
[----:B--2---:R-:W-:-:S03]  /*0cf0*/  @P5 LOP3.LUT R3, R3, R18, RZ, 0x3c, !PT ;  /* 0x0000001203035212 */ /* 0x004fc600078e3cff */
[----:B------:R-:W2:Y:S01]  /*0d00*/  @P0 LDG.E R18, desc[UR6][R10.64+0x134] ;  /* 0x000134060a120981 */ /* 0x000ea2000c1e1900 */
[----:B------:R-:W-:-:S04]  /*0d10*/  UIADD3 UR4, UPT, UPT, UR4, 0x10, URZ ;  /* 0x0000001004047890 */ /* 0x000fc8000fffe0ff */
[----:B------:R-:W-:Y:S01]  /*0d20*/  UISETP.NE.AND UP0, UPT, UR4, 0x20, UPT ;  /* 0x000000200400788c */ /* 0x000fe2000bf05270 */
[----:B------:R-:W-:Y:S02]  /*0d30*/  @P6 LOP3.LUT R7, R7, R20, RZ, 0x3c, !PT ;  /* 0x0000001407076212 */ /* 0x000fe400078e3cff */
[----:B----4-:R-:W-:Y:S02]  /*0d40*/  @P6 LOP3.LUT R4, R4, R19, RZ, 0x3c, !PT ;  /* 0x0000001304046212 */ /* 0x010fe400078e3cff */
[----:B---3--:R-:W-:Y:S02]  /*0d50*/  @P6 LOP3.LUT R5, R5, R22, RZ, 0x3c, !PT ;  /* 0x0000001605056212 */ /* 0x008fe400078e3cff */
[----:B------:R-:W-:Y:S02]  /*0d60*/  @P0 LOP3.LUT R4, R4, R21, RZ, 0x3c, !PT ;  /* 0x0000001504040212 */ /* 0x000fe400078e3cff */
[----:B------:R-:W-:Y:S02]  /*0d70*/  @P6 LOP3.LUT R3, R3, R24, RZ, 0x3c, !PT ;  /* 0x0000001803036212 */ /* 0x000fe400078e3cff */
[----:B------:R-:W-:-:S02]  /*0d80*/  @P6 LOP3.LUT R2, R2, R17, RZ, 0x3c, !PT ;  /* 0x0000001102026212 */ /* 0x000fc400078e3cff */
[----:B------:R-:W-:Y:S02]  /*0d90*/  @P0 LOP3.LUT R7, R7, R26, RZ, 0x3c, !PT ;  /* 0x0000001a07070212 */ /* 0x000fe400078e3cff */
[----:B------:R-:W-:Y:S02]  /*0da0*/  @P0 LOP3.LUT R3, R3, R28, RZ, 0x3c, !PT ;  /* 0x0000001c03030212 */ /* 0x000fe400078e3cff */
[----:B------:R-:W-:Y:S02]  /*0db0*/  @P0 LOP3.LUT R2, R2, R23, RZ, 0x3c, !PT ;  /* 0x0000001702020212 */ /* 0x000fe400078e3cff */
[----:B--2---:R-:W-:Y:S01]  /*0dc0*/  @P0 LOP3.LUT R5, R5, R18, RZ, 0x3c, !PT ;  /* 0x0000001205050212 */ /* 0x004fe200078e3cff */
[----:B------:R-:W-:Y:S06]  /*0dd0*/  BRA.U UP0, `(.L_x_4) ;  /* 0xfffffff500487547 */ /* 0x000fec000b83ffff */
[----:B------:R-:W-:-:S05]  /*0de0*/  VIADD R0, R0, 0x1 ;  /* 0x0000000100007836 */ /* 0x000fca0000000000 */
[----:B------:R-:W-:-:S13]  /*0df0*/  ISETP.NE.AND P0, PT, R0, 0x5, PT ;  /* 0x000000050000780c */ /* 0x000fda0003f05270 */
[----:B------:R-:W-:Y:S05]  /*0e00*/  @P0 BRA `(.L_x_5) ;  /* 0xfffffff400300947 */ /* 0x000fea000383ffff */
[----:B------:R-:W-:Y:S01]  /*0e10*/  LOP3.LUT R0, R13, 0x3, RZ, 0xc0, !PT ;  /* 0x000000030d007812 */ /* 0x000fe200078ec0ff */
[----:B------:R1:W-:Y:S03]  /*0e20*/  STL [R1+0x4], R7 ;  /* 0x0000040701007387 */ /* 0x0003e60000100800 */
[----:B------:R-:W-:Y:S01]  /*0e30*/  ISETP.NE.U32.AND P0, PT, R0, 0x1, PT ;  /* 0x000000010000780c */ /* 0x000fe20003f05070 */
[----:B------:R1:W-:Y:S03]  /*0e40*/  STL.64 [R1+0x8], R4 ;  /* 0x0000080401007387 */ /* 0x0003e60000100a00 */
[----:B------:R-:W-:Y:S01]  /*0e50*/  ISETP.NE.AND.EX P0, PT, RZ, RZ, PT, P0 ;  /* 0x000000ffff00720c */ /* 0x000fe20003f05300 */
[----:B------:R1:W-:-:S12]  /*0e60*/  STL.64 [R1+0x10], R2 ;  /* 0x0000100201007387 */ /* 0x0003d80000100a00 */
[----:B-1----:R-:W-:Y:S05]  /*0e70*/  @!P0 BRA `(.L_x_3) ;  /* 0x0000001800088947 */ /* 0x002fea0003800000 */
[----:B------:R-:W-:Y:S01]  /*0e80*/  UMOV UR4, URZ ;  /* 0x000000ff00047c82 */ /* 0x000fe20008000000 */
[----:B------:R-:W-:Y:S01]  /*0e90*/  UMOV UR5, URZ ;  /* 0x000000ff00057c82 */ /* 0x000fe20008000000 */
[----:B------:R-:W-:Y:S02]  /*0ea0*/  IMAD.MOV.U32 R0, RZ, RZ, RZ ;  /* 0x000000ffff007224 */ /* 0x000fe400078e00ff */
[----:B------:R-:W-:Y:S02]  /*0eb0*/  IMAD.MOV.U32 R7, RZ, RZ, RZ ;  /* 0x000000ffff077224 */ /* 0x000fe400078e00ff */
[----:B------:R-:W-:Y:S02]  /*0ec0*/  IMAD.U32 R3, RZ, RZ, UR4 ;  /* 0x00000004ff037e24 */ /* 0x000fe4000f8e00ff */
[----:B------:R-:W-:Y:S02]  /*0ed0*/  IMAD.U32 R2, RZ, RZ, UR5 ;  /* 0x00000005ff027e24 */ /* 0x000fe4000f8e00ff */
[----:B------:R-:W-:-:S02]  /*0ee0*/  IMAD.U32 R5, RZ, RZ, UR4 ;  /* 0x00000004ff057e24 */ /* 0x000fc4000f8e00ff */
[----:B------:R-:W-:-:S07]  /*0ef0*/  IMAD.U32 R4, RZ, RZ, UR5 ;  /* 0x00000005ff047e24 */ /* 0x000fce000f8e00ff */
.L_x_7:
[----:B------:R-:W-:-:S06]  /*0f00*/  IMAD R16, R0, 0x4, R1 ;  /* 0x0000000400107824 */ /* 0x000fcc00078e0201 */
[----:B------:R-:W5:Y:S01]  /*0f10*/  LDL R16, [R16+0x4] ;  /* 0x0000040010107983 */ /* 0x000f620000100800 */
[----:B------:R-:W-:-:S05]  /*0f20*/  UMOV UR4, URZ ;  /* 0x000000ff00047c82 */ /* 0x000fca0008000000 */
.L_x_6:
        /* <DEDUP_REMOVED lines=183> */
[----:B-1----:R-:W-:Y:S05]  /*1aa0*/  @P0 BRA `(.L_x_3) ;  /* 0x0000000800fc0947 */ /* 0x002fea0003800000 */
        /* <DEDUP_REMOVED lines=8> */
.L_x_9:
[----:B------:R-:W-:-:S06]  /*1b30*/  IMAD R16, R0, 0x4, R1 ;  /* 0x0000000400107824 */ /* 0x000fcc00078e0201 */
[----:B------:R-:W5:Y:S01]  /*1b40*/  LDL R16, [R16+0x4] ;  /* 0x0000040010107983 */ /* 0x000f620000100800 */
[----:B------:R-:W-:-:S05]  /*1b50*/  UMOV UR4, URZ ;  /* 0x000000ff00047c82 */ /* 0x000fca0008000000 */
.L_x_8:
        /* <DEDUP_REMOVED lines=177> */
[----:B------:R1:W-:Y:S04]  /*2670*/  STL [R1+0x4], R7 ;  /* 0x0000040701007387 */ /* 0x0003e80000100800 */
[----:B------:R1:W-:Y:S04]  /*2680*/  STL.64 [R1+0x8], R4 ;  /* 0x0000080401007387 */ /* 0x0003e80000100a00 */
[----:B------:R1:W-:Y:S02]  /*2690*/  STL.64 [R1+0x10], R2 ;  /* 0x0000100201007387 */ /* 0x0003e40000100a00 */
.L_x_3:
[----:B------:R-:W-:Y:S05]  /*26a0*/  BSYNC.RECONVERGENT B1 ;  /* 0x0000000000017941 */ /* 0x000fea0003800200 */
.L_x_2:
[C---:B------:R-:W-:Y:S01]  /*26b0*/  ISETP.GT.U32.AND P0, PT, R13.reuse, 0x3, PT ;  /* 0x000000030d00780c */ /* 0x040fe20003f04070 */
[----:B------:R-:W-:Y:S01]  /*26c0*/  VIADD R12, R12, 0x1 ;  /* 0x000000010c0c7836 */ /* 0x000fe20000000000 */
[--C-:B------:R-:W-:Y:S02]  /*26d0*/  SHF.R.U64 R13, R13, 0x2, R14.reuse ;  /* 0x000000020d0d7819 */ /* 0x100fe4000000120e */
[----:B------:R-:W-:Y:S02]  /*26e0*/  ISETP.GT.U32.AND.EX P0, PT, R14, RZ, PT, P0 ;  /* 0x000000ff0e00720c */ /* 0x000fe40003f04100 */
[----:B------:R-:W-:-:S11]  /*26f0*/  SHF.R.U32.HI R14, RZ, 0x2, R14 ;  /* 0x00000002ff0e7819 */ /* 0x000fd6000001160e */
[----:B------:R-:W-:Y:S05]  /*2700*/  @P0 BRA `(.L_x_10) ;  /* 0xffffffd800c40947 */ /* 0x000fea000383ffff */
.L_x_1:
[----:B------:R-:W-:Y:S05]  /*2710*/  BSYNC.RECONVERGENT B0 ;  /* 0x0000000000007941 */ /* 0x000fea0003800200 */
.L_x_0:
[----:B------:R-:W2:Y:S02]  /*2720*/  LDC.64 R8, c[0x0][0x388] ;  /* 0x0000e200ff087b82 */ /* 0x000ea40000000a00 */
[----:B--2---:R-:W2:Y:S01]  /*2730*/  LDG.E R8, desc[UR6][R8.64] ;  /* 0x0000000608087981 */ /* 0x004ea2000c1e1900 */
[----:B------:R-:W-:-:S04]  /*2740*/  IADD3 R15, PT, PT, -R15, 0x3b9aca00, RZ ;  /* 0x3b9aca000f0f7810 */ /* 0x000fc80007ffe1ff */
[----:B--2---:R-:W-:-:S13]  /*2750*/  ISETP.GE.AND P0, PT, R8, R15, PT ;  /* 0x0000000f0800720c */ /* 0x004fda0003f06270 */
[----:B------:R-:W-:Y:S05]  /*2760*/  @P0 EXIT ;  /* 0x000000000000094d */ /* 0x000fea0003800000 */
[----:B------:R-:W-:-:S07]  /*2770*/  IMAD.MOV.U32 R0, RZ, RZ, R8 ;  /* 0x000000ffff007224 */ /* 0x000fce00078e0008 */
.L_x_12:
[----:B------:R-:W-:-:S13]  /*2780*/  ISETP.GE.AND P0, PT, R0, R15, PT ;  /* 0x0000000f0000720c */ /* 0x000fda0003f06270 */
[----:B------:R-:W-:Y:S05]  /*2790*/  @P0 EXIT ;  /* 0x000000000000094d */ /* 0x000fea0003800000 */
[----:B------:R-:W-:Y:S01]  /*27a0*/  SHF.R.U32.HI R0, RZ, 0x2, R7 ;  /* 0x00000002ff007819 */ /* 0x000fe20000011607 */
[----:B------:R-:W-:Y:S01]  /*27b0*/  IMAD.MOV.U32 R12, RZ, RZ, 0x2 ;  /* 0x00000002ff0c7424 */ /* 0x000fe200078e00ff */
[----:B------:R-:W-:Y:S01]  /*27c0*/  SHF.R.U32.HI R9, RZ, 0x2, R4 ;  /* 0x00000002ff097819 */ /* 0x000fe20000011604 */
[----:B------:R-:W-:Y:S01]  /*27d0*/  UMOV UR4, 0x161f15 ;  /* 0x00161f1500047882 */ /* 0x000fe20000000000 */
[----:B------:R-:W-:Y:S01]  /*27e0*/  LOP3.LUT R0, R0, R7, RZ, 0x3c, !PT ;  /* 0x0000000700007212 */ /* 0x000fe200078e3cff */
[----:B01----:R-:W-:Y:S01]  /*27f0*/  IMAD.SHL.U32 R7, R3, 0x10, RZ ;  /* 0x0000001003077824 */ /* 0x003fe200078e00ff */
[----:B------:R-:W-:Y:S02]  /*2800*/  LOP3.LUT R9, R9, R4, RZ, 0x3c, !PT ;  /* 0x0000000409097212 */ /* 0x000fe400078e3cff */
[----:B------:R-:W-:Y:S01]  /*2810*/  SHF.R.U32.HI R10, RZ, 0x2, R3 ;  /* 0x00000002ff0a7819 */ /* 0x000fe20000011603 */
[----:B------:R-:W-:-:S03]  /*2820*/  IMAD.SHL.U32 R8, R0, 0x2, RZ ;  /* 0x0000000200087824 */ /* 0x000fc600078e00ff */
[-C--:B------:R-:W-:Y:S02]  /*2830*/  LOP3.LUT R10, R10, R3.reuse, RZ, 0x3c, !PT ;  /* 0x000000030a0a7212 */ /* 0x080fe400078e3cff */
[----:B------:R-:W-:Y:S01]  /*2840*/  LOP3.LUT R0, R0, R8, R7, 0x96, !PT ;  /* 0x0000000800007212 */ /* 0x000fe200078e9607 */
[----:B------:R-:W-:Y:S01]  /*2850*/  IMAD.SHL.U32 R7, R9, 0x2, RZ ;  /* 0x0000000209077824 */ /* 0x000fe200078e00ff */
[----:B------:R-:W-:Y:S02]  /*2860*/  SHF.R.U32.HI R8, RZ, 0x2, R5 ;  /* 0x00000002ff087819 */ /* 0x000fe40000011605 */
[----:B------:R-:W-:Y:S02]  /*2870*/  LOP3.LUT R0, R0, R3, RZ, 0x3c, !PT ;  /* 0x0000000300007212 */ /* 0x000fe400078e3cff */
[----:B------:R-:W-:-:S03]  /*2880*/  LOP3.LUT R8, R8, R5, RZ, 0x3c, !PT ;  /* 0x0000000508087212 */ /* 0x000fc600078e3cff */
[----:B------:R-:W-:-:S05]  /*2890*/  IMAD.SHL.U32 R4, R0, 0x10, RZ ;  /* 0x0000001000047824 */ /* 0x000fca00078e00ff */
[----:B------:R-:W-:Y:S01]  /*28a0*/  LOP3.LUT R7, R9, R7, R4, 0x96, !PT ;  /* 0x0000000709077212 */ /* 0x000fe200078e9604 */
[----:B------:R-:W-:Y:S01]  /*28b0*/  IMAD.SHL.U32 R4, R8, 0x2, RZ ;  /* 0x0000000208047824 */ /* 0x000fe200078e00ff */
[----:B------:R-:W-:Y:S02]  /*28c0*/  SHF.R.U32.HI R9, RZ, 0x2, R2 ;  /* 0x00000002ff097819 */ /* 0x000fe40000011602 */
[----:B------:R-:W-:-:S05]  /*28d0*/  LOP3.LUT R5, R7, R0, RZ, 0x3c, !PT ;  /* 0x0000000007057212 */ /* 0x000fca00078e3cff */
[----:B------:R-:W-:-:S05]  /*28e0*/  IMAD.SHL.U32 R7, R5, 0x10, RZ ;  /* 0x0000001005077824 */ /* 0x000fca00078e00ff */
[----:B------:R-:W-:Y:S02]  /*28f0*/  LOP3.LUT R4, R8, R4, R7, 0x96, !PT ;  /* 0x0000000408047212 */ /* 0x000fe400078e9607 */
[----:B------:R-:W-:Y:S01]  /*2900*/  LOP3.LUT R8, R9, R2, RZ, 0x3c, !PT ;  /* 0x0000000209087212 */ /* 0x000fe200078e3cff */
[----:B------:R-:W-:Y:S01]  /*2910*/  VIADD R9, R6, 0x1 ;  /* 0x0000000106097836 */ /* 0x000fe20000000000 */
[----:B------:R-:W-:Y:S02]  /*2920*/  LOP3.LUT R7, R4, R5, RZ, 0x3c, !PT ;  /* 0x0000000504077212 */ /* 0x000fe400078e3cff */
[----:B------:R-:W-:Y:S01]  /*2930*/  LOP3.LUT R2, R6, 0x2, RZ, 0x3c, !PT ;  /* 0x0000000206027812 */ /* 0x000fe200078e3cff */
[----:B------:R-:W-:Y:S02]  /*2940*/  IMAD.SHL.U32 R4, R8, 0x2, RZ ;  /* 0x0000000208047824 */ /* 0x000fe400078e00ff */
[----:B------:R-:W-:Y:S02]  /*2950*/  IMAD.SHL.U32 R11, R7, 0x10, RZ ;  /* 0x00000010070b7824 */ /* 0x000fe400078e00ff */
[----:B------:R-:W-:-:S03]  /*2960*/  IMAD.IADD R2, R5, 0x1, R2 ;  /* 0x0000000105027824 */ /* 0x000fc600078e0202 */
[----:B------:R-:W-:Y:S01]  /*2970*/  LOP3.LUT R4, R8, R4, R11, 0x96, !PT ;  /* 0x0000000408047212 */ /* 0x000fe200078e960b */
[--C-:B------:R-:W-:Y:S01]  /*2980*/  IMAD.IADD R8, R9, 0x1, R0.reuse ;  /* 0x0000000109087824 */ /* 0x100fe200078e0200 */
[----:B------:R-:W-:Y:S01]  /*2990*/  LOP3.LUT P1, RZ, R2, 0x3, RZ, 0xc0, !PT ;  /* 0x0000000302ff7812 */ /* 0x000fe2000782c0ff */
[----:B------:R-:W-:Y:S01]  /*29a0*/  IMAD.SHL.U32 R2, R10, 0x2, RZ ;  /* 0x000000020a027824 */ /* 0x000fe200078e00ff */
[----:B------:R-:W-:Y:S02]  /*29b0*/  LOP3.LUT R4, R4, R7, RZ, 0x3c, !PT ;  /* 0x0000000704047212 */ /* 0x000fe400078e3cff */
[----:B------:R-:W-:Y:S02]  /*29c0*/  SHF.R.U32.HI R11, RZ, 0x2, R0 ;  /* 0x00000002ff0b7819 */ /* 0x000fe40000011600 */
[----:B------:R-:W-:Y:S01]  /*29d0*/  LOP3.LUT P0, RZ, R8, 0x3, RZ, 0xc0, !PT ;  /* 0x0000000308ff7812 */ /* 0x000fe2000780c0ff */
[----:B------:R-:W-:Y:S01]  /*29e0*/  IMAD.SHL.U32 R3, R4, 0x10, RZ ;  /* 0x0000001004037824 */ /* 0x000fe200078e00ff */
[----:B------:R-:W-:-:S02]  /*29f0*/  LOP3.LUT R11, R11, R0, RZ, 0x3c, !PT ;  /* 0x000000000b0b7212 */ /* 0x000fc400078e3cff */
[----:B------:R-:W-:Y:S02]  /*2a00*/  IADD3 R8, PT, PT, R9, 0x2, R7 ;  /* 0x0000000209087810 */ /* 0x000fe40007ffe007 */
[----:B------:R-:W-:Y:S01]  /*2a10*/  SHF.R.U32.HI R0, RZ, 0x2, R5 ;  /* 0x00000002ff007819 */ /* 0x000fe20000011605 */
[----:B------:R-:W-:Y:S01]  /*2a20*/  @P1 IMAD.MOV R12, RZ, RZ, 0x1 ;  /* 0x00000001ff0c1424 */ /* 0x000fe200078e02ff */
[----:B------:R-:W-:Y:S02]  /*2a30*/  LOP3.LUT R3, R10, R2, R3, 0x96, !PT ;  /* 0x000000020a037212 */ /* 0x000fe400078e9603 */
[----:B------:R-:W-:Y:S02]  /*2a40*/  SEL R2, RZ, 0x1, P1 ;  /* 0x00000001ff027807 */ /* 0x000fe40000800000 */
[----:B------:R-:W-:Y:S02]  /*2a50*/  LOP3.LUT P1, RZ, R8, 0x3, RZ, 0xc0, !PT ;  /* 0x0000000308ff7812 */ /* 0x000fe4000782c0ff */
[----:B------:R-:W-:Y:S01]  /*2a60*/  LOP3.LUT R8, R0, R5, RZ, 0x3c, !PT ;  /* 0x0000000500087212 */ /* 0x000fe200078e3cff */
[----:B------:R-:W-:Y:S01]  /*2a70*/  @P0 IMAD.MOV R12, RZ, RZ, R2 ;  /* 0x000000ffff0c0224 */ /* 0x000fe200078e0202 */
[----:B------:R-:W-:Y:S01]  /*2a80*/  LOP3.LUT R5, R3, R4, RZ, 0x3c, !PT ;  /* 0x0000000403057212 */ /* 0x000fe200078e3cff */
[----:B------:R-:W-:Y:S01]  /*2a90*/  IMAD.SHL.U32 R3, R11, 0x2, RZ ;  /* 0x000000020b037824 */ /* 0x000fe200078e00ff */
[----:B------:R-:W-:Y:S01]  /*2aa0*/  IADD3 R9, PT, PT, R9, -0x1, R4 ;  /* 0xffffffff09097810 */ /* 0x000fe20007ffe004 */
[----:B------:R-:W-:-:S02]  /*2ab0*/  VIADD R0, R6, 0x161f15 ;  /* 0x00161f1506007836 */ /* 0x000fc40000000000 */
[----:B------:R-:W-:Y:S01]  /*2ac0*/  IMAD.SHL.U32 R2, R5, 0x10, RZ ;  /* 0x0000001005027824 */ /* 0x000fe200078e00ff */
[----:B------:R-:W-:Y:S01]  /*2ad0*/  LOP3.LUT P0, RZ, R9, 0x3, RZ, 0xc0, !PT ;  /* 0x0000000309ff7812 */ /* 0x000fe2000780c0ff */
[----:B------:R-:W-:Y:S02]  /*2ae0*/  IMAD.IADD R9, R0, 0x1, R5 ;  /* 0x0000000100097824 */ /* 0x000fe400078e0205 */
[----:B------:R-:W-:Y:S01]  /*2af0*/  VIADD R13, R12, 0x1 ;  /* 0x000000010c0d7836 */ /* 0x000fe20000000000 */
[----:B------:R-:W-:Y:S01]  /*2b00*/  LOP3.LUT R2, R11, R3, R2, 0x96, !PT ;  /* 0x000000030b027212 */ /* 0x000fe200078e9602 */
[----:B------:R-:W-:Y:S02]  /*2b10*/  VIADD R3, R6, 0x161f14 ;  /* 0x00161f1406037836 */ /* 0x000fe40000000000 */
[----:B------:R-:W-:Y:S01]  /*2b20*/  @P1 IMAD.MOV R13, RZ, RZ, R12 ;  /* 0x000000ffff0d1224 */ /* 0x000fe200078e020c */
[----:B------:R-:W-:Y:S01]  /*2b30*/  LOP3.LUT R2, R2, R5, RZ, 0x3c, !PT ;  /* 0x0000000502027212 */ /* 0x000fe200078e3cff */
[----:B------:R-:W-:Y:S01]  /*2b40*/  IMAD.SHL.U32 R10, R8, 0x2, RZ ;  /* 0x00000002080a7824 */ /* 0x000fe200078e00ff */
[----:B------:R-:W-:Y:S01]  /*2b50*/  LOP3.LUT R3, R3, 0x2, RZ, 0x3c, !PT ;  /* 0x0000000203037812 */ /* 0x000fe200078e3cff */
[----:B------:R-:W-:Y:S01]  /*2b60*/  VIADD R11, R13, 0x1 ;  /* 0x000000010d0b7836 */ /* 0x000fe20000000000 */
[----:B------:R-:W-:Y:S01]  /*2b70*/  LOP3.LUT P1, RZ, R9, 0x3, RZ, 0xc0, !PT ;  /* 0x0000000309ff7812 */ /* 0x000fe2000782c0ff */
[----:B------:R-:W-:-:S02]  /*2b80*/  IMAD.SHL.U32 R9, R2, 0x10, RZ ;  /* 0x0000001002097824 */ /* 0x000fc400078e00ff */
[----:B------:R-:W-:Y:S02]  /*2b90*/  IMAD.IADD R3, R2, 0x1, R3 ;  /* 0x0000000102037824 */ /* 0x000fe400078e0203 */
[----:B------:R-:W-:Y:S01]  /*2ba0*/  @P0 IMAD.MOV R11, RZ, RZ, R13 ;  /* 0x000000ffff0b0224 */ /* 0x000fe200078e020d */
[----:B------:R-:W-:Y:S02]  /*2bb0*/  LOP3.LUT R9, R8, R10, R9, 0x96, !PT ;  /* 0x0000000a08097212 */ /* 0x000fe400078e9609 */
[----:B------:R-:W-:Y:S01]  /*2bc0*/  LOP3.LUT P0, RZ, R3, 0x3, RZ, 0xc0, !PT ;  /* 0x0000000303ff7812 */ /* 0x000fe2000780c0ff */
[----:B------:R-:W-:Y:S01]  /*2bd0*/  VIADD R8, R11, 0x1 ;  /* 0x000000010b087836 */ /* 0x000fe20000000000 */
[----:B------:R-:W-:-:S03]  /*2be0*/  LOP3.LUT R3, R9, R2, RZ, 0x3c, !PT ;  /* 0x0000000209037212 */ /* 0x000fc600078e3cff */
[----:B------:R-:W-:Y:S01]  /*2bf0*/  @P1 IMAD.MOV R8, RZ, RZ, R11 ;  /* 0x000000ffff081224 */ /* 0x000fe200078e020b */
[----:B------:R-:W-:-:S04]  /*2c00*/  IADD3 R9, PT, PT, R0, 0x2, R3 ;  /* 0x0000000200097810 */ /* 0x000fc80007ffe003 */
[----:B------:R-:W-:Y:S01]  /*2c10*/  LOP3.LUT P1, RZ, R9, 0x3, RZ, 0xc0, !PT ;  /* 0x0000000309ff7812 */ /* 0x000fe2000782c0ff */
[----:B------:R-:W-:Y:S02]  /*2c20*/  VIADD R9, R8, 0x1 ;  /* 0x0000000108097836 */ /* 0x000fe40000000000 */
[----:B------:R-:W-:-:S04]  /*2c30*/  @P0 IMAD.MOV R9, RZ, RZ, R8 ;  /* 0x000000ffff090224 */ /* 0x000fc800078e0208 */
[----:B------:R-:W-:-:S06]  /*2c40*/  VIADD R12, R9, 0x1 ;  /* 0x00000001090c7836 */ /* 0x000fcc0000000000 */
[----:B------:R-:W-:-:S07]  /*2c50*/  @P1 IMAD.MOV R12, RZ, RZ, R9 ;  /* 0x000000ffff0c1224 */ /* 0x000fce00078e0209 */
.L_x_11:
[----:B------:R-:W-:Y:S01]  /*2c60*/  SHF.R.U32.HI R8, RZ, 0x2, R7 ;  /* 0x00000002ff087819 */ /* 0x000fe20000011607 */
[----:B------:R-:W-:Y:S01]  /*2c70*/  VIADD R13, R12, 0x1 ;  /* 0x000000010c0d7836 */ /* 0x000fe20000000000 */
[----:B------:R-:W-:Y:S01]  /*2c80*/  SHF.R.U32.HI R11, RZ, 0x2, R4 ;  /* 0x00000002ff0b7819 */ /* 0x000fe20000011604 */
[----:B------:R-:W-:Y:S01]  /*2c90*/  UIADD3 UR4, UPT, UPT, UR4, 0x587c50, URZ ;  /* 0x00587c5004047890 */ /* 0x000fe2000fffe0ff */
[----:B------:R-:W-:Y:S01]  /*2ca0*/  LOP3.LUT R8, R8, R7, RZ, 0x3c, !PT ;  /* 0x0000000708087212 */ /* 0x000fe200078e3cff */
[----:B------:R-:W-:Y:S01]  /*2cb0*/  IMAD.SHL.U32 R7, R3, 0x10, RZ ;  /* 0x0000001003077824 */ /* 0x000fe200078e00ff */
[----:B------:R-:W-:Y:S01]  /*2cc0*/  LOP3.LUT R11, R11, R4, RZ, 0x3c, !PT ;  /* 0x000000040b0b7212 */ /* 0x000fe200078e3cff */
[----:B------:R-:W-:Y:S01]  /*2cd0*/  UISETP.NE.AND UP0, UPT, UR4, 0x4eceb75, UPT ;  /* 0x04eceb750400788c */ /* 0x000fe2000bf05270 */
[----:B------:R-:W-:Y:S01]  /*2ce0*/  SHF.R.U32.HI R10, RZ, 0x2, R5 ;  /* 0x00000002ff0a7819 */ /* 0x000fe20000011605 */
[----:B------:R-:W-:-:S03]  /*2cf0*/  IMAD.SHL.U32 R9, R8, 0x2, RZ ;  /* 0x0000000208097824 */ /* 0x000fc600078e00ff */
[----:B------:R-:W-:Y:S02]  /*2d00*/  LOP3.LUT R10, R10, R5, RZ, 0x3c, !PT ;  /* 0x000000050a0a7212 */ /* 0x000fe400078e3cff */
[----:B------:R-:W-:Y:S02]  /*2d10*/  LOP3.LUT R8, R8, R9, R7, 0x96, !PT ;  /* 0x0000000908087212 */ /* 0x000fe400078e9607 */
[----:B------:R-:W-:Y:S02]  /*2d20*/  SHF.R.U32.HI R9, RZ, 0x2, R2 ;  /* 0x00000002ff097819 */ /* 0x000fe40000011602 */
[----:B------:R-:W-:Y:S01]  /*2d30*/  LOP3.LUT R7, R8, R3, RZ, 0x3c, !PT ;  /* 0x0000000308077212 */ /* 0x000fe200078e3cff */
[----:B------:R-:W-:Y:S01]  /*2d40*/  IMAD.SHL.U32 R8, R11, 0x2, RZ ;  /* 0x000000020b087824 */ /* 0x000fe200078e00ff */
[----:B------:R-:W-:Y:S02]  /*2d50*/  LOP3.LUT R9, R9, R2, RZ, 0x3c, !PT ;  /* 0x0000000209097212 */ /* 0x000fe400078e3cff */
[----:B------:R-:W-:Y:S01]  /*2d60*/  SHF.R.U32.HI R14, RZ, 0x2, R7 ;  /* 0x00000002ff0e7819 */ /* 0x000fe20000011607 */
[----:B------:R-:W-:-:S03]  /*2d70*/  IMAD.SHL.U32 R4, R7, 0x10, RZ ;  /* 0x0000001007047824 */ /* 0x000fc600078e00ff */
[-C--:B------:R-:W-:Y:S02]  /*2d80*/  LOP3.LUT R14, R14, R7.reuse, RZ, 0x3c, !PT ;  /* 0x000000070e0e7212 */ /* 0x080fe400078e3cff */
[----:B------:R-:W-:Y:S01]  /*2d90*/  LOP3.LUT R4, R11, R8, R4, 0x96, !PT ;  /* 0x000000080b047212 */ /* 0x000fe200078e9604 */
[----:B------:R-:W-:Y:S01]  /*2da0*/  IMAD.SHL.U32 R8, R10, 0x2, RZ ;  /* 0x000000020a087824 */ /* 0x000fe200078e00ff */
[----:B------:R-:W-:Y:S02]  /*2db0*/  IADD3 R11, PT, PT, R0, -0x1, R7 ;  /* 0xffffffff000b7810 */ /* 0x000fe40007ffe007 */
[----:B------:R-:W-:Y:S01]  /*2dc0*/  LOP3.LUT R4, R4, R7, RZ, 0x3c, !PT ;  /* 0x0000000704047212 */ /* 0x000fe200078e3cff */
[----:B------:R-:W-:Y:S01]  /*2dd0*/  VIADD R7, R0, 0x161f13 ;  /* 0x00161f1300077836 */ /* 0x000fe20000000000 */
[----:B------:R-:W-:Y:S02]  /*2de0*/  LOP3.LUT P0, RZ, R11, 0x3, RZ, 0xc0, !PT ;  /* 0x000000030bff7812 */ /* 0x000fe4000780c0ff */
[----:B------:R-:W-:Y:S01]  /*2df0*/  SHF.R.U32.HI R11, RZ, 0x2, R4 ;  /* 0x00000002ff0b7819 */ /* 0x000fe20000011604 */
[----:B------:R-:W-:Y:S01]  /*2e00*/  IMAD.SHL.U32 R5, R4, 0x10, RZ ;  /* 0x0000001004057824 */ /* 0x000fe200078e00ff */
[----:B------:R-:W-:-:S02]  /*2e10*/  LOP3.LUT R7, R7, 0x2, RZ, 0x3c, !PT ;  /* 0x0000000207077812 */ /* 0x000fc400078e3cff */
[----:B------:R-:W-:Y:S02]  /*2e20*/  LOP3.LUT R11, R11, R4, RZ, 0x3c, !PT ;  /* 0x000000040b0b7212 */ /* 0x000fe400078e3cff */
[----:B------:R-:W-:Y:S02]  /*2e30*/  LOP3.LUT R5, R10, R8, R5, 0x96, !PT ;  /* 0x000000080a057212 */ /* 0x000fe400078e9605 */
[----:B------:R-:W-:Y:S02]  /*2e40*/  SHF.R.U32.HI R10, RZ, 0x2, R3 ;  /* 0x00000002ff0a7819 */ /* 0x000fe40000011603 */
[----:B------:R-:W-:Y:S01]  /*2e50*/  LOP3.LUT R2, R5, R4, RZ, 0x3c, !PT ;  /* 0x0000000405027212 */ /* 0x000fe200078e3cff */
[----:B------:R-:W-:Y:S01]  /*2e60*/  IMAD.SHL.U32 R5, R9, 0x2, RZ ;  /* 0x0000000209057824 */ /* 0x000fe200078e00ff */
[----:B------:R-:W-:Y:S01]  /*2e70*/  LOP3.LUT R10, R10, R3, RZ, 0x3c, !PT ;  /* 0x000000030a0a7212 */ /* 0x000fe200078e3cff */
[----:B------:R-:W-:Y:S02]  /*2e80*/  @P0 IMAD.MOV R13, RZ, RZ, R12 ;  /* 0x000000ffff0d0224 */ /* 0x000fe400078e020c */
[----:B------:R-:W-:-:S02]  /*2e90*/  IMAD.SHL.U32 R8, R2, 0x10, RZ ;  /* 0x0000001002087824 */ /* 0x000fc400078e00ff */
[----:B------:R-:W-:Y:S02]  /*2ea0*/  IMAD.IADD R7, R2, 0x1, R7 ;  /* 0x0000000102077824 */ /* 0x000fe400078e0207 */
[----:B------:R-:W-:Y:S01]  /*2eb0*/  VIADD R12, R13, 0x1 ;  /* 0x000000010d0c7836 */ /* 0x000fe20000000000 */
[----:B------:R-:W-:Y:S01]  /*2ec0*/  LOP3.LUT R5, R9, R5, R8, 0x96, !PT ;  /* 0x0000000509057212 */ /* 0x000fe200078e9608 */
[----:B------:R-:W-:Y:S01]  /*2ed0*/  IMAD.SHL.U32 R8, R10, 0x2, RZ ;  /* 0x000000020a087824 */ /* 0x000fe200078e00ff */
[----:B------:R-:W-:Y:S01]  /*2ee0*/  LOP3.LUT P0, RZ, R7, 0x3, RZ, 0xc0, !PT ;  /* 0x0000000307ff7812 */ /* 0x000fe2000780c0ff */
[----:B------:R-:W-:Y:S01]  /*2ef0*/  IMAD.SHL.U32 R7, R11, 0x2, RZ ;  /* 0x000000020b077824 */ /* 0x000fe200078e00ff */
[----:B------:R-:W-:Y:S01]  /*2f00*/  LOP3.LUT R3, R5, R2, RZ, 0x3c, !PT ;  /* 0x0000000205037212 */ /* 0x000fe200078e3cff */
[----:B------:R-:W-:-:S04]  /*2f10*/  VIADD R5, R0, 0x161f14 ;  /* 0x00161f1400057836 */ /* 0x000fc80000000000 */
[----:B------:R-:W-:-:S05]  /*2f20*/  IMAD.SHL.U32 R9, R3, 0x10, RZ ;  /* 0x0000001003097824 */ /* 0x000fca00078e00ff */
[----:B------:R-:W-:Y:S01]  /*2f30*/  LOP3.LUT R8, R10, R8, R9, 0x96, !PT ;  /* 0x000000080a087212 */ /* 0x000fe200078e9609 */
[----:B------:R-:W-:Y:S02]  /*2f40*/  IMAD.IADD R9, R5, 0x1, R4 ;  /* 0x0000000105097824 */ /* 0x000fe400078e0204 */
[----:B------:R-:W-:Y:S01]  /*2f50*/  IMAD.SHL.U32 R10, R14, 0x2, RZ ;  /* 0x000000020e0a7824 */ /* 0x000fe200078e00ff */
[----:B------:R-:W-:Y:S02]  /*2f60*/  LOP3.LUT R8, R8, R3, RZ, 0x3c, !PT ;  /* 0x0000000308087212 */ /* 0x000fe400078e3cff */
[----:B------:R-:W-:-:S03]  /*2f70*/  LOP3.LUT P1, RZ, R9, 0x3, RZ, 0xc0, !PT ;  /* 0x0000000309ff7812 */ /* 0x000fc6000782c0ff */
[----:B------:R-:W-:-:S05]  /*2f80*/  IMAD.SHL.U32 R9, R8, 0x10, RZ ;  /* 0x0000001008097824 */ /* 0x000fca00078e00ff */
[----:B------:R-:W-:Y:S02]  /*2f90*/  LOP3.LUT R9, R14, R10, R9, 0x96, !PT ;  /* 0x0000000a0e097212 */ /* 0x000fe400078e9609 */
[----:B------:R-:W-:Y:S02]  /*2fa0*/  IADD3 R14, PT, PT, R5, 0x2, R3 ;  /* 0x00000002050e7810 */ /* 0x000fe40007ffe003 */
[----:B------:R-:W-:Y:S01]  /*2fb0*/  LOP3.LUT R4, R9, R8, RZ, 0x3c, !PT ;  /* 0x0000000809047212 */ /* 0x000fe200078e3cff */
[----:B------:R-:W-:Y:S01]  /*2fc0*/  @P1 IMAD.MOV R12, RZ, RZ, R13 ;  /* 0x000000ffff0c1224 */ /* 0x000fe200078e020d */
[----:B------:R-:W-:Y:S02]  /*2fd0*/  SHF.R.U32.HI R9, RZ, 0x2, R2 ;  /* 0x00000002ff097819 */ /* 0x000fe40000011602 */
[----:B------:R-:W-:Y:S01]  /*2fe0*/  IADD3 R5, PT, PT, R5, -0x1, R8 ;  /* 0xffffffff05057810 */ /* 0x000fe20007ffe008 */
[----:B------:R-:W-:Y:S01]  /*2ff0*/  IMAD.SHL.U32 R10, R4, 0x10, RZ ;  /* 0x00000010040a7824 */ /* 0x000fe200078e00ff */
[----:B------:R-:W-:-:S02]  /*3000*/  LOP3.LUT R9, R9, R2, RZ, 0x3c, !PT ;  /* 0x0000000209097212 */ /* 0x000fc400078e3cff */
[----:B------:R-:W-:Y:S02]  /*3010*/  LOP3.LUT P1, RZ, R14, 0x3, RZ, 0xc0, !PT ;  /* 0x000000030eff7812 */ /* 0x000fe4000782c0ff */
[----:B------:R-:W-:Y:S01]  /*3020*/  LOP3.LUT R7, R11, R7, R10, 0x96, !PT ;  /* 0x000000070b077212 */ /* 0x000fe200078e960a */
[----:B------:R-:W-:Y:S02]  /*3030*/  VIADD R11, R12, 0x1 ;  /* 0x000000010c0b7836 */ /* 0x000fe40000000000 */
[----:B------:R-:W-:Y:S01]  /*3040*/  @P0 IMAD.MOV R11, RZ, RZ, R12 ;  /* 0x000000ffff0b0224 */ /* 0x000fe200078e020c */
[----:B------:R-:W-:Y:S01]  /*3050*/  LOP3.LUT R2, R7, R4, RZ, 0x3c, !PT ;  /* 0x0000000407027212 */ /* 0x000fe200078e3cff */
[----:B------:R-:W-:Y:S01]  /*3060*/  IMAD.SHL.U32 R7, R9, 0x2, RZ ;  /* 0x0000000209077824 */ /* 0x000fe200078e00ff */
[----:B------:R-:W-:Y:S01]  /*3070*/  SHF.R.U32.HI R12, RZ, 0x2, R3 ;  /* 0x00000002ff0c7819 */ /* 0x000fe20000011603 */
[----:B------:R-:W-:Y:S01]  /*3080*/  VIADD R13, R11, 0x1 ;  /* 0x000000010b0d7836 */ /* 0x000fe20000000000 */
[----:B------:R-:W-:Y:S01]  /*3090*/  LOP3.LUT P0, RZ, R5, 0x3, RZ, 0xc0, !PT ;  /* 0x0000000305ff7812 */ /* 0x000fe2000780c0ff */
[----:B------:R-:W-:Y:S01]  /*30a0*/  IMAD.SHL.U32 R10, R2, 0x10, RZ ;  /* 0x00000010020a7824 */ /* 0x000fe200078e00ff */
[----:B------:R-:W-:Y:S01]  /*30b0*/  LOP3.LUT R12, R12, R3, RZ, 0x3c, !PT ;  /* 0x000000030c0c7212 */ /* 0x000fe200078e3cff */
[----:B------:R-:W-:-:S03]  /*30c0*/  @P1 IMAD.MOV R13, RZ, RZ, R11 ;  /* 0x000000ffff0d1224 */ /* 0x000fc600078e020b */
[----:B------:R-:W-:Y:S01]  /*30d0*/  LOP3.LUT R7, R9, R7, R10, 0x96, !PT ;  /* 0x0000000709077212 */ /* 0x000fe200078e960a */
[----:B------:R-:W-:Y:S01]  /*30e0*/  VIADD R10, R0, 0x2c3e28 ;  /* 0x002c3e28000a7836 */ /* 0x000fe20000000000 */
[----:B------:R-:W-:Y:S01]  /*30f0*/  SHF.R.U32.HI R9, RZ, 0x2, R8 ;  /* 0x00000002ff097819 */ /* 0x000fe20000011608 */
[----:B------:R-:W-:Y:S01]  /*3100*/  VIADD R14, R13, 0x1 ;  /* 0x000000010d0e7836 */ /* 0x000fe20000000000 */
[----:B------:R-:W-:Y:S01]  /*3110*/  LOP3.LUT R5, R7, R2, RZ, 0x3c, !PT ;  /* 0x0000000207057212 */ /* 0x000fe200078e3cff */
[----:B------:R-:W-:Y:S01]  /*3120*/  IMAD.SHL.U32 R7, R12, 0x2, RZ ;  /* 0x000000020c077824 */ /* 0x000fe200078e00ff */
[----:B------:R-:W-:Y:S01]  /*3130*/  LOP3.LUT R9, R9, R8, RZ, 0x3c, !PT ;  /* 0x0000000809097212 */ /* 0x000fe200078e3cff */
[--C-:B------:R-:W-:Y:S02]  /*3140*/  IMAD.IADD R8, R10, 0x1, R4.reuse ;  /* 0x000000010a087824 */ /* 0x100fe400078e0204 */
[----:B------:R-:W-:Y:S02]  /*3150*/  IMAD.SHL.U32 R3, R5, 0x10, RZ ;  /* 0x0000001005037824 */ /* 0x000fe400078e00ff */
[----:B------:R-:W-:Y:S01]  /*3160*/  IMAD.SHL.U32 R11, R9, 0x2, RZ ;  /* 0x00000002090b7824 */ /* 0x000fe200078e00ff */
[----:B------:R-:W-:Y:S01]  /*3170*/  LOP3.LUT P1, RZ, R8, 0x3, RZ, 0xc0, !PT ;  /* 0x0000000308ff7812 */ /* 0x000fe2000782c0ff */
[----:B------:R-:W-:Y:S01]  /*3180*/  @P0 IMAD.MOV R14, RZ, RZ, R13 ;  /* 0x000000ffff0e0224 */ /* 0x000fe200078e020d */
[----:B------:R-:W-:Y:S01]  /*3190*/  LOP3.LUT R12, R12, R7, R3, 0x96, !PT ;  /* 0x000000070c0c7212 */ /* 0x000fe200078e9603 */
[----:B------:R-:W-:Y:S01]  /*31a0*/  VIADD R7, R0, 0x2c3e27 ;  /* 0x002c3e2700077836 */ /* 0x000fe20000000000 */
[----:B------:R-:W-:-:S02]  /*31b0*/  SHF.R.U32.HI R13, RZ, 0x2, R4 ;  /* 0x00000002ff0d7819 */ /* 0x000fc40000011604 */
[----:B------:R-:W-:Y:S01]  /*31c0*/  LOP3.LUT R3, R12, R5, RZ, 0x3c, !PT ;  /* 0x000000050c037212 */ /* 0x000fe200078e3cff */
[----:B------:R-:W-:Y:S01]  /*31d0*/  VIADD R12, R14, 0x1 ;  /* 0x000000010e0c7836 */ /* 0x000fe20000000000 */
[----:B------:R-:W-:Y:S02]  /*31e0*/  LOP3.LUT R7, R7, 0x2, RZ, 0x3c, !PT ;  /* 0x0000000207077812 */ /* 0x000fe400078e3cff */
[----:B------:R-:W-:Y:S01]  /*31f0*/  LOP3.LUT R13, R13, R4, RZ, 0x3c, !PT ;  /* 0x000000040d0d7212 */ /* 0x000fe200078e3cff */
[----:B------:R-:W-:Y:S02]  /*3200*/  IMAD.SHL.U32 R8, R3, 0x10, RZ ;  /* 0x0000001003087824 */ /* 0x000fe400078e00ff */
[----:B------:R-:W-:Y:S02]  /*3210*/  IMAD.IADD R7, R2, 0x1, R7 ;  /* 0x0000000102077824 */ /* 0x000fe400078e0207 */
[----:B------:R-:W-:Y:S01]  /*3220*/  @P1 IMAD.MOV R12, RZ, RZ, R14 ;  /* 0x000000ffff0c1224 */ /* 0x000fe200078e020e */
[----:B------:R-:W-:-:S02]  /*3230*/  LOP3.LUT R8, R9, R11, R8, 0x96, !PT ;  /* 0x0000000b09087212 */ /* 0x000fc400078e9608 */
[----:B------:R-:W-:Y:S01]  /*3240*/  LOP3.LUT P0, RZ, R7, 0x3, RZ, 0xc0, !PT ;  /* 0x0000000307ff7812 */ /* 0x000fe2000780c0ff */
[----:B------:R-:W-:Y:S01]  /*3250*/  VIADD R14, R12, 0x1 ;  /* 0x000000010c0e7836 */ /* 0x000fe20000000000 */
[----:B------:R-:W-:Y:S02]  /*3260*/  SHF.R.U32.HI R7, RZ, 0x2, R2 ;  /* 0x00000002ff077819 */ /* 0x000fe40000011602 */
[----:B------:R-:W-:Y:S02]  /*3270*/  LOP3.LUT R8, R8, R3, RZ, 0x3c, !PT ;  /* 0x0000000308087212 */ /* 0x000fe400078e3cff */
[----:B------:R-:W-:Y:S01]  /*3280*/  LOP3.LUT R11, R7, R2, RZ, 0x3c, !PT ;  /* 0x00000002070b7212 */ /* 0x000fe200078e3cff */
[----:B------:R-:W-:Y:S01]  /*3290*/  IMAD.SHL.U32 R7, R13, 0x2, RZ ;  /* 0x000000020d077824 */ /* 0x000fe200078e00ff */
[--C-:B------:R-:W-:Y:S01]  /*32a0*/  SHF.R.U32.HI R2, RZ, 0x2, R5.reuse ;  /* 0x00000002ff027819 */ /* 0x100fe20000011605 */
[----:B------:R-:W-:Y:S01]  /*32b0*/  IMAD.SHL.U32 R4, R8, 0x10, RZ ;  /* 0x0000001008047824 */ /* 0x000fe200078e00ff */
[----:B------:R-:W-:-:S02]  /*32c0*/  IADD3 R9, PT, PT, R10, 0x2, R5 ;  /* 0x000000020a097810 */ /* 0x000fc40007ffe005 */
[----:B------:R-:W-:Y:S01]  /*32d0*/  LOP3.LUT R5, R2, R5, RZ, 0x3c, !PT ;  /* 0x0000000502057212 */ /* 0x000fe200078e3cff */
[----:B------:R-:W-:Y:S01]  /*32e0*/  @P0 IMAD.MOV R14, RZ, RZ, R12 ;  /* 0x000000ffff0e0224 */ /* 0x000fe200078e020c */
[----:B------:R-:W-:Y:S01]  /*32f0*/  LOP3.LUT R7, R13, R7, R4, 0x96, !PT ;  /* 0x000000070d077212 */ /* 0x000fe200078e9604 */
[----:B------:R-:W-:Y:S01]  /*3300*/  VIADD R4, R0, 0x425d3b ;  /* 0x00425d3b00047836 */ /* 0x000fe20000000000 */
[----:B------:R-:W-:Y:S01]  /*3310*/  IADD3 R10, PT, PT, R10, -0x1, R3 ;  /* 0xffffffff0a0a7810 */ /* 0x000fe20007ffe003 */
[----:B------:R-:W-:Y:S01]  /*3320*/  VIADD R12, R14, 0x1 ;  /* 0x000000010e0c7836 */ /* 0x000fe20000000000 */
[----:B------:R-:W-:Y:S01]  /*3330*/  LOP3.LUT R2, R7, R8, RZ, 0x3c, !PT ;  /* 0x0000000807027212 */ /* 0x000fe200078e3cff */
[----:B------:R-:W-:Y:S01]  /*3340*/  IMAD.SHL.U32 R7, R11, 0x2, RZ ;  /* 0x000000020b077824 */ /* 0x000fe200078e00ff */
[----:B------:R-:W-:Y:S02]  /*3350*/  LOP3.LUT P0, RZ, R10, 0x3, RZ, 0xc0, !PT ;  /* 0x000000030aff7812 */ /* 0x000fe4000780c0ff */
[----:B------:R-:W-:Y:S01]  /*3360*/  LOP3.LUT P1, RZ, R9, 0x3, RZ, 0xc0, !PT ;  /* 0x0000000309ff7812 */ /* 0x000fe2000782c0ff */
[----:B------:R-:W-:-:S02]  /*3370*/  IMAD.SHL.U32 R10, R2, 0x10, RZ ;  /* 0x00000010020a7824 */ /* 0x000fc400078e00ff */
[----:B------:R-:W-:-:S03]  /*3380*/  VIADD R9, R0, 0x425d3c ;  /* 0x00425d3c00097836 */ /* 0x000fc60000000000 */
[----:B------:R-:W-:Y:S01]  /*3390*/  LOP3.LUT R7, R11, R7, R10, 0x96, !PT ;  /* 0x000000070b077212 */ /* 0x000fe200078e960a */
[----:B------:R-:W-:Y:S01]  /*33a0*/  IMAD.IADD R13, R9, 0x1, R8 ;  /* 0x00000001090d7824 */ /* 0x000fe200078e0208 */
[----:B------:R-:W-:Y:S01]  /*33b0*/  LOP3.LUT R11, R4, 0x2, RZ, 0x3c, !PT ;  /* 0x00000002040b7812 */ /* 0x000fe200078e3cff */
[----:B------:R-:W-:Y:S01]  /*33c0*/  IMAD.SHL.U32 R10, R5, 0x2, RZ ;  /* 0x00000002050a7824 */ /* 0x000fe200078e00ff */
[----:B------:R-:W-:-:S03]  /*33d0*/  LOP3.LUT R7, R7, R2, RZ, 0x3c, !PT ;  /* 0x0000000207077212 */ /* 0x000fc600078e3cff */
[----:B------:R-:W-:Y:S01]  /*33e0*/  @P1 IMAD.MOV R12, RZ, RZ, R14 ;  /* 0x000000ffff0c1224 */ /* 0x000fe200078e020e */
[----:B------:R-:W-:Y:S01]  /*33f0*/  LOP3.LUT P1, RZ, R13, 0x3, RZ, 0xc0, !PT ;  /* 0x000000030dff7812 */ /* 0x000fe2000782c0ff */
[----:B------:R-:W-:Y:S01]  /*3400*/  IMAD.SHL.U32 R4, R7, 0x10, RZ ;  /* 0x0000001007047824 */ /* 0x000fe200078e00ff */
[----:B------:R-:W-:Y:S01]  /*3410*/  IADD3 R14, PT, PT, R9, 0x2, R7 ;  /* 0x00000002090e7810 */ /* 0x000fe20007ffe007 */
[----:B------:R-:W-:Y:S02]  /*3420*/  VIADD R13, R12, 0x1 ;  /* 0x000000010c0d7836 */ /* 0x000fe40000000000 */
[----:B------:R-:W-:Y:S01]  /*3430*/  @P0 IMAD.MOV R13, RZ, RZ, R12 ;  /* 0x000000ffff0d0224 */ /* 0x000fe200078e020c */
[----:B------:R-:W-:Y:S01]  /*3440*/  SHF.R.U32.HI R12, RZ, 0x2, R3 ;  /* 0x00000002ff0c7819 */ /* 0x000fe20000011603 */
[----:B------:R-:W-:Y:S01]  /*3450*/  IMAD.IADD R11, R2, 0x1, R11 ;  /* 0x00000001020b7824 */ /* 0x000fe200078e020b */
[----:B------:R-:W-:Y:S01]  /*3460*/  LOP3.LUT R4, R5, R10, R4, 0x96, !PT ;  /* 0x0000000a05047212 */ /* 0x000fe200078e9604 */
[----:B------:R-:W-:Y:S01]  /*3470*/  VIADD R10, R13, 0x1 ;  /* 0x000000010d0a7836 */ /* 0x000fe20000000000 */
[----:B------:R-:W-:-:S02]  /*3480*/  SHF.R.U32.HI R5, RZ, 0x2, R8 ;  /* 0x00000002ff057819 */ /* 0x000fc40000011608 */
[----:B------:R-:W-:Y:S01]  /*3490*/  LOP3.LUT R12, R12, R3, RZ, 0x3c, !PT ;  /* 0x000000030c0c7212 */ /* 0x000fe200078e3cff */
[----:B------:R-:W-:Y:S01]  /*34a0*/  @P1 IMAD.MOV R10, RZ, RZ, R13 ;  /* 0x000000ffff0a1224 */ /* 0x000fe200078e020d */
[----:B------:R-:W-:Y:S02]  /*34b0*/  LOP3.LUT R4, R4, R7, RZ, 0x3c, !PT ;  /* 0x0000000704047212 */ /* 0x000fe400078e3cff */
[----:B------:R-:W-:Y:S01]  /*34c0*/  LOP3.LUT R8, R5, R8, RZ, 0x3c, !PT ;  /* 0x0000000805087212 */ /* 0x000fe200078e3cff */
[----:B------:R-:W-:Y:S01]  /*34d0*/  IMAD.SHL.U32 R5, R12, 0x2, RZ ;  /* 0x000000020c057824 */ /* 0x000fe200078e00ff */
[----:B------:R-:W-:Y:S01]  /*34e0*/  LOP3.LUT P0, RZ, R11, 0x3, RZ, 0xc0, !PT ;  /* 0x000000030bff7812 */ /* 0x000fe2000780c0ff */
[----:B------:R-:W-:Y:S01]  /*34f0*/  IMAD.SHL.U32 R3, R4, 0x10, RZ ;  /* 0x0000001004037824 */ /* 0x000fe200078e00ff */
[----:B------:R-:W-:Y:S01]  /*3500*/  SHF.R.U32.HI R11, RZ, 0x2, R2 ;  /* 0x00000002ff0b7819 */ /* 0x000fe20000011602 */
[----:B------:R-:W-:Y:S01]  /*3510*/  VIADD R13, R10, 0x1 ;  /* 0x000000010a0d7836 */ /* 0x000fe20000000000 */
[----:B------:R-:W-:-:S02]  /*3520*/  LOP3.LUT P1, RZ, R14, 0x3, RZ, 0xc0, !PT ;  /* 0x000000030eff7812 */ /* 0x000fc4000782c0ff */
[----:B------:R-:W-:Y:S02]  /*3530*/  LOP3.LUT R5, R12, R5, R3, 0x96, !PT ;  /* 0x000000050c057212 */ /* 0x000fe400078e9603 */
[----:B------:R-:W-:Y:S01]  /*3540*/  LOP3.LUT R11, R11, R2, RZ, 0x3c, !PT ;  /* 0x000000020b0b7212 */ /* 0x000fe200078e3cff */
[----:B------:R-:W-:Y:S01]  /*3550*/  IMAD.SHL.U32 R2, R8, 0x2, RZ ;  /* 0x0000000208027824 */ /* 0x000fe200078e00ff */
[----:B------:R-:W-:Y:S02]  /*3560*/  LOP3.LUT R5, R5, R4, RZ, 0x3c, !PT ;  /* 0x0000000405057212 */ /* 0x000fe400078e3cff */
[----:B------:R-:W-:Y:S01]  /*3570*/  IADD3 R9, PT, PT, R9, -0x1, R4 ;  /* 0xffffffff09097810 */ /* 0x000fe20007ffe004 */
[----:B------:R-:W-:Y:S02]  /*3580*/  @P0 IMAD.MOV R13, RZ, RZ, R10 ;  /* 0x000000ffff0d0224 */ /* 0x000fe400078e020a */
[----:B------:R-:W-:Y:S01]  /*3590*/  IMAD.SHL.U32 R3, R5, 0x10, RZ ;  /* 0x0000001005037824 */ /* 0x000fe200078e00ff */
[----:B------:R-:W-:Y:S01]  /*35a0*/  LOP3.LUT P0, RZ, R9, 0x3, RZ, 0xc0, !PT ;  /* 0x0000000309ff7812 */ /* 0x000fe2000780c0ff */
[----:B------:R-:W-:-:S02]  /*35b0*/  IMAD.MOV.U32 R10, RZ, RZ, R0 ;  /* 0x000000ffff0a7224 */ /* 0x000fc400078e0000 */
[----:B------:R-:W-:Y:S01]  /*35c0*/  VIADD R0, R0, 0x587c50 ;  /* 0x00587c5000007836 */ /* 0x000fe20000000000 */
[----:B------:R-:W-:Y:S01]  /*35d0*/  LOP3.LUT R2, R8, R2, R3, 0x96, !PT ;  /* 0x0000000208027212 */ /* 0x000fe200078e9603 */
[----:B------:R-:W-:Y:S02]  /*35e0*/  VIADD R3, R10, 0x587c4f ;  /* 0x00587c4f0a037836 */ /* 0x000fe40000000000 */
[----:B------:R-:W-:Y:S01]  /*35f0*/  IMAD.IADD R8, R0, 0x1, R5 ;  /* 0x0000000100087824 */ /* 0x000fe200078e0205 */
[----:B------:R-:W-:Y:S01]  /*3600*/  LOP3.LUT R2, R2, R5, RZ, 0x3c, !PT ;  /* 0x0000000502027212 */ /* 0x000fe200078e3cff */
[----:B------:R-:W-:Y:S01]  /*3610*/  VIADD R12, R13, 0x1 ;  /* 0x000000010d0c7836 */ /* 0x000fe20000000000 */
[----:B------:R-:W-:Y:S01]  /*3620*/  LOP3.LUT R3, R3, 0x2, RZ, 0x3c, !PT ;  /* 0x0000000203037812 */ /* 0x000fe200078e3cff */
[----:B------:R-:W-:Y:S01]  /*3630*/  @P1 IMAD.MOV R12, RZ, RZ, R13 ;  /* 0x000000ffff0c1224 */ /* 0x000fe200078e020d */
[----:B------:R-:W-:Y:S01]  /*3640*/  LOP3.LUT P1, RZ, R8, 0x3, RZ, 0xc0, !PT ;  /* 0x0000000308ff7812 */ /* 0x000fe2000782c0ff */
[----:B------:R-:W-:-:S02]  /*3650*/  IMAD.SHL.U32 R9, R11, 0x2, RZ ;  /* 0x000000020b097824 */ /* 0x000fc400078e00ff */
[C---:B------:R-:W-:Y:S02]  /*3660*/  IMAD.SHL.U32 R8, R2.reuse, 0x10, RZ ;  /* 0x0000001002087824 */ /* 0x040fe400078e00ff */
[----:B------:R-:W-:Y:S02]  /*3670*/  IMAD.IADD R3, R2, 0x1, R3 ;  /* 0x0000000102037824 */ /* 0x000fe400078e0203 */
[----:B------:R-:W-:Y:S01]  /*3680*/  VIADD R10, R12, 0x1 ;  /* 0x000000010c0a7836 */ /* 0x000fe20000000000 */
[----:B------:R-:W-:Y:S01]  /*3690*/  LOP3.LUT R9, R11, R9, R8, 0x96, !PT ;  /* 0x000000090b097212 */ /* 0x000fe200078e9608 */
[----:B------:R-:W-:Y:S01]  /*36a0*/  @P0 IMAD.MOV R10, RZ, RZ, R12 ;  /* 0x000000ffff0a0224 */ /* 0x000fe200078e020c */
[----:B------:R-:W-:Y:S02]  /*36b0*/  LOP3.LUT P0, RZ, R3, 0x3, RZ, 0xc0, !PT ;  /* 0x0000000303ff7812 */ /* 0x000fe4000780c0ff */
[----:B------:R-:W-:Y:S01]  /*36c0*/  LOP3.LUT R3, R9, R2, RZ, 0x3c, !PT ;  /* 0x0000000209037212 */ /* 0x000fe200078e3cff */
[----:B------:R-:W-:-:S02]  /*36d0*/  VIADD R8, R10, 0x1 ;  /* 0x000000010a087836 */ /* 0x000fc40000000000 */
[----:B------:R-:W-:Y:S01]  /*36e0*/  @P1 IMAD.MOV R8, RZ, RZ, R10 ;  /* 0x000000ffff081224 */ /* 0x000fe200078e020a */
[----:B------:R-:W-:-:S04]  /*36f0*/  IADD3 R9, PT, PT, R0, 0x2, R3 ;  /* 0x0000000200097810 */ /* 0x000fc80007ffe003 */
[----:B------:R-:W-:Y:S01]  /*3700*/  LOP3.LUT P1, RZ, R9, 0x3, RZ, 0xc0, !PT ;  /* 0x0000000309ff7812 */ /* 0x000fe2000782c0ff */
[----:B------:R-:W-:Y:S02]  /*3710*/  VIADD R9, R8, 0x1 ;  /* 0x0000000108097836 */ /* 0x000fe40000000000 */
[----:B------:R-:W-:-:S04]  /*3720*/  @P0 IMAD.MOV R9, RZ, RZ, R8 ;  /* 0x000000ffff090224 */ /* 0x000fc800078e0208 */
[----:B------:R-:W-:-:S06]  /*3730*/  VIADD R12, R9, 0x1 ;  /* 0x00000001090c7836 */ /* 0x000fcc0000000000 */
[----:B------:R-:W-:Y:S01]  /*3740*/  @P1 IMAD.MOV R12, RZ, RZ, R9 ;  /* 0x000000ffff0c1224 */ /* 0x000fe200078e0209 */
[----:B------:R-:W-:Y:S06]  /*3750*/  BRA.U UP0, `(.L_x_11) ;  /* 0xfffffff500407547 */ /* 0x000fec000b83ffff */
[----:B------:R-:W0:Y:S01]  /*3760*/  S2R R0, SR_LANEID ;  /* 0x0000000000007919 */ /* 0x000e220000000000 */
[----:B------:R-:W1:Y:S01]  /*3770*/  LDC.64 R8, c[0x0][0x380] ;  /* 0x0000e000ff087b82 */ /* 0x000e620000000a00 */
[----:B------:R-:W-:Y:S01]  /*3780*/  VOTEU.ANY UR4, UPT, PT ;  /* 0x0000000000047886 */ /* 0x000fe200038e0100 */
[----:B------:R-:W-:Y:S01]  /*3790*/  CREDUX.MAX.S32 UR8, R12 ;  /* 0x000000000c0872cc */ /* 0x000fe20000000200 */
[----:B------:R-:W-:Y:S02]  /*37a0*/  UFLO.U32 UR5, UR4 ;  /* 0x00000004000572bd */ /* 0x000fe400080e0000 */
[----:B------:R-:W2:Y:S03]  /*37b0*/  POPC R17, UR4 ;  /* 0x0000000400117d09 */ /* 0x000ea60008000000 */
[----:B------:R-:W2:Y:S07]  /*37c0*/  LDC.64 R10, c[0x0][0x388] ;  /* 0x0000e200ff0a7b82 */ /* 0x000eae0000000a00 */
[----:B------:R-:W-:Y:S01]  /*37d0*/  IMAD.U32 R13, RZ, RZ, UR8 ;  /* 0x00000008ff0d7e24 */ /* 0x000fe2000f8e00ff */
[----:B0-----:R-:W-:-:S13]  /*37e0*/  ISETP.EQ.U32.AND P0, PT, R0, UR5, PT ;  /* 0x0000000500007c0c */ /* 0x001fda000bf02070 */
[----:B-1----:R3:W-:Y:S04]  /*37f0*/  @P0 REDG.E.MAX.S32.STRONG.GPU desc[UR6][R8.64], R13 ;  /* 0x0000000d0800098e */ /* 0x0027e8000d12e306 */
[----:B--2---:R3:W-:Y:S04]  /*3800*/  @P0 REDG.E.ADD.STRONG.GPU desc[UR6][R10.64], R17 ;  /* 0x000000110a00098e */ /* 0x0047e8000c12e106 */
[----:B------:R-:W2:Y:S01]  /*3810*/  LDG.E R0, desc[UR6][R10.64] ;  /* 0x000000060a007981 */ /* 0x000ea2000c1e1900 */
[----:B------:R-:W-:Y:S01]  /*3820*/  VIADD R6, R6, 0x4fd82c3 ;  /* 0x04fd82c306067836 */ /* 0x000fe20000000000 */
[----:B--2---:R-:W-:-:S13]  /*3830*/  ISETP.GE.AND P0, PT, R0, R15, PT ;  /* 0x0000000f0000720c */ /* 0x004fda0003f06270 */
[----:B---3--:R-:W-:Y:S05]  /*3840*/  @!P0 BRA `(.L_x_12) ;  /* 0xffffffec00cc8947 */ /* 0x008fea000383ffff */
[----:B------:R-:W-:Y:S05]  /*3850*/  EXIT ;  /* 0x000000000000794d */ /* 0x000fea0003800000 */
.L_x_13:
[----:B------:R-:W-:-:S00]  /*3860*/  BRA `(.L_x_13) ;  /* 0xfffffffc00fc7947 */ /* 0x000fc0000383ffff */
[----:B------:R-:W-:-:S00]  /*3870*/  NOP ;  /* 0x0000000000007918 */ /* 0x000fc00000000000 */
        /* <DEDUP_REMOVED lines=8> */
.L_x_14:


//--------------------- .nv.global.init           --------------------------
	.section	.nv.global.init,"aw",@progbits
	.align	4
.nv.global.init:
	.type		mrg32k3aM1SubSeq,@object
	.size		mrg32k3aM1SubSeq,(mrg32k3aM2SubSeq - mrg32k3aM1SubSeq)
mrg32k3aM1SubSeq:
        /*0000*/ 	.byte	0x0b, 0xcc, 0xee, 0x04, 0x73, 0x29, 0x8b, 0x6f, 0xf6, 0x53, 0x03, 0xf6, 0x23, 0xf6, 0xea, 0xda
        /* <DEDUP_REMOVED lines=125> */
	.type		mrg32k3aM2SubSeq,@object
	.size		mrg32k3aM2SubSeq,(mrg32k3aM1 - mrg32k3aM2SubSeq)
mrg32k3aM2SubSeq:
        /* <DEDUP_REMOVED lines=126> */
	.type		mrg32k3aM1,@object
	.size		mrg32k3aM1,(mrg32k3aM1Seq - mrg32k3aM1)
mrg32k3aM1:
        /* <DEDUP_REMOVED lines=144> */
	.type		mrg32k3aM1Seq,@object
	.size		mrg32k3aM1Seq,(mrg32k3aM2 - mrg32k3aM1Seq)
mrg32k3aM1Seq:
        /* <DEDUP_REMOVED lines=144> */
	.type		mrg32k3aM2,@object
	.size		mrg32k3aM2,(mrg32k3aM2Seq - mrg32k3aM2)
mrg32k3aM2:
        /* <DEDUP_REMOVED lines=144> */
	.type		mrg32k3aM2Seq,@object
	.size		mrg32k3aM2Seq,(precalc_xorwow_matrix - mrg32k3aM2Seq)
mrg32k3aM2Seq:
        /* <DEDUP_REMOVED lines=144> */
	.type		precalc_xorwow_matrix,@object
	.size		precalc_xorwow_matrix,(precalc_xorwow_offset_matrix - precalc_xorwow_matrix)
precalc_xorwow_matrix:
        /* <DEDUP_REMOVED lines=6400> */
	.type		precalc_xorwow_offset_matrix,@object
	.size		precalc_xorwow_offset_matrix,(.L_1 - precalc_xorwow_offset_matrix)
precalc_xorwow_offset_matrix:
        /* <DEDUP_REMOVED lines=6400> */
.L_1:


//--------------------- .nv.shared.reserved.0     --------------------------
	.section	.nv.shared.reserved.0,"aw",@nobits
	.weak		__nv_reservedSMEM_offset_0_alias
	.size		__nv_reservedSMEM_offset_0_alias, 0, 64
	.other		__nv_reservedSMEM_offset_0_alias,@"STO_CUDA_RESERVED_SHARED STV_DEFAULT"
__nv_reservedSMEM_offset_0_alias:
	.zero		0
	.zero		64


//--------------------- .nv.constant0._Z9sim_rollsPiS_i --------------------------
	.section	.nv.constant0._Z9sim_rollsPiS_i,"a",@progbits
	.sectionflags	@""
	.align	4
.nv.constant0._Z9sim_rollsPiS_i:
	.zero		916


//--------------------- SYMBOLS --------------------------

	.type		.nv.reservedSmem.offset0,@object
	.size		.nv.reservedSmem.offset0,0x4
